//
// Generated by NVIDIA NVVM Compiler
//
// Compiler Build ID: CL-36424714
// Cuda compilation tools, release 13.0, V13.0.88
// Based on NVVM 20.0.0
//

.version 9.0
.target sm_100
.address_size 64

	// .globl	_Z22calculateSequencialGPUPi

.visible .entry _Z22calculateSequencialGPUPi(
	.param .u64 .ptr .align 1 _Z22calculateSequencialGPUPi_param_0
)
{
	.reg .pred 	%p<12>;
	.reg .b32 	%r<60>;
	.reg .b64 	%rd<16>;

	ld.param.u64 	%rd10, [_Z22calculateSequencialGPUPi_param_0];
	cvta.to.global.u64 	%rd1, %rd10;
	add.s64 	%rd2, %rd1, 16;
	mov.b32 	%r50, 0;
$L__BB0_1:
	mul.wide.u32 	%rd11, %r50, 24576;
	add.s64 	%rd3, %rd2, %rd11;
	mov.b32 	%r51, 0;
$L__BB0_2:
	mad.lo.s32 	%r33, %r51, 6144, %r50;
	mul.wide.u32 	%rd12, %r33, 4;
	add.s64 	%rd4, %rd1, %rd12;
	mul.wide.u32 	%rd13, %r51, 24576;
	add.s64 	%rd14, %rd2, %rd13;
	mov.b32 	%r52, 0;
	mov.u64 	%rd15, %rd3;
$L__BB0_3:
	ld.global.u32 	%r54, [%rd4];
	ld.global.u32 	%r34, [%rd15+-16];
	add.s32 	%r5, %r34, %r54;
	ld.global.u32 	%r35, [%rd14+-16];
	setp.ge.s32 	%p1, %r5, %r35;
	@%p1 bra 	$L__BB0_5;
	st.global.u32 	[%rd14+-16], %r5;
	ld.global.u32 	%r54, [%rd4];
$L__BB0_5:
	ld.global.u32 	%r36, [%rd15+-12];
	add.s32 	%r8, %r36, %r54;
	ld.global.u32 	%r37, [%rd14+-12];
	setp.ge.s32 	%p2, %r8, %r37;
	@%p2 bra 	$L__BB0_7;
	st.global.u32 	[%rd14+-12], %r8;
	ld.global.u32 	%r54, [%rd4];
$L__BB0_7:
	ld.global.u32 	%r38, [%rd15+-8];
	add.s32 	%r11, %r38, %r54;
	ld.global.u32 	%r39, [%rd14+-8];
	setp.ge.s32 	%p3, %r11, %r39;
	@%p3 bra 	$L__BB0_9;
	st.global.u32 	[%rd14+-8], %r11;
	ld.global.u32 	%r54, [%rd4];
$L__BB0_9:
	ld.global.u32 	%r40, [%rd15+-4];
	add.s32 	%r14, %r40, %r54;
	ld.global.u32 	%r41, [%rd14+-4];
	setp.ge.s32 	%p4, %r14, %r41;
	@%p4 bra 	$L__BB0_11;
	st.global.u32 	[%rd14+-4], %r14;
	ld.global.u32 	%r54, [%rd4];
$L__BB0_11:
	ld.global.u32 	%r42, [%rd15];
	add.s32 	%r17, %r42, %r54;
	ld.global.u32 	%r43, [%rd14];
	setp.ge.s32 	%p5, %r17, %r43;
	@%p5 bra 	$L__BB0_13;
	st.global.u32 	[%rd14], %r17;
	ld.global.u32 	%r54, [%rd4];
$L__BB0_13:
	ld.global.u32 	%r44, [%rd15+4];
	add.s32 	%r20, %r44, %r54;
	ld.global.u32 	%r45, [%rd14+4];
	setp.ge.s32 	%p6, %r20, %r45;
	@%p6 bra 	$L__BB0_15;
	st.global.u32 	[%rd14+4], %r20;
	ld.global.u32 	%r54, [%rd4];
$L__BB0_15:
	ld.global.u32 	%r46, [%rd15+8];
	add.s32 	%r23, %r46, %r54;
	ld.global.u32 	%r47, [%rd14+8];
	setp.ge.s32 	%p7, %r23, %r47;
	@%p7 bra 	$L__BB0_17;
	st.global.u32 	[%rd14+8], %r23;
	ld.global.u32 	%r54, [%rd4];
$L__BB0_17:
	ld.global.u32 	%r48, [%rd15+12];
	add.s32 	%r26, %r48, %r54;
	ld.global.u32 	%r49, [%rd14+12];
	setp.ge.s32 	%p8, %r26, %r49;
	@%p8 bra 	$L__BB0_19;
	st.global.u32 	[%rd14+12], %r26;
$L__BB0_19:
	add.s32 	%r52, %r52, 8;
	add.s64 	%rd15, %rd15, 32;
	add.s64 	%rd14, %rd14, 32;
	setp.ne.s32 	%p9, %r52, 6144;
	@%p9 bra 	$L__BB0_3;
	add.s32 	%r51, %r51, 1;
	setp.ne.s32 	%p10, %r51, 6144;
	@%p10 bra 	$L__BB0_2;
	add.s32 	%r50, %r50, 1;
	setp.ne.s32 	%p11, %r50, 6144;
	@%p11 bra 	$L__BB0_1;
	ret;

}
	// .globl	_Z19calcWithoutAtomic1DPii
.visible .entry _Z19calcWithoutAtomic1DPii(
	.param .u64 .ptr .align 1 _Z19calcWithoutAtomic1DPii_param_0,
	.param .u32 _Z19calcWithoutAtomic1DPii_param_1
)
{
	.reg .pred 	%p<10>;
	.reg .b32 	%r<72>;
	.reg .b64 	%rd<27>;

	ld.param.u64 	%rd6, [_Z19calcWithoutAtomic1DPii_param_0];
	ld.param.u32 	%r23, [_Z19calcWithoutAtomic1DPii_param_1];
	cvta.to.global.u64 	%rd1, %rd6;
	mov.u32 	%r25, %ctaid.x;
	mov.u32 	%r26, %ntid.x;
	mul.lo.s32 	%r27, %r26, %r25;
	shl.b32 	%r28, %r27, 8;
	mov.u32 	%r29, %tid.x;
	shl.b32 	%r30, %r29, 8;
	add.s32 	%r31, %r28, %r30;
	mul.hi.s32 	%r32, %r31, 715827883;
	shr.u32 	%r33, %r32, 31;
	shr.s32 	%r34, %r32, 10;
	add.s32 	%r71, %r34, %r33;
	mul.lo.s32 	%r35, %r71, 6144;
	sub.s32 	%r70, %r31, %r35;
	mul.lo.s32 	%r3, %r23, 6144;
	mov.b32 	%r69, 0;
$L__BB1_1:
	mul.lo.s32 	%r36, %r71, 6144;
	add.s32 	%r7, %r36, %r23;
	mul.wide.s32 	%rd7, %r7, 4;
	add.s64 	%rd8, %rd1, %rd7;
	ld.global.u32 	%r37, [%rd8];
	add.s32 	%r38, %r70, %r3;
	mul.wide.s32 	%rd9, %r38, 4;
	add.s64 	%rd10, %rd1, %rd9;
	ld.global.u32 	%r39, [%rd10];
	add.s32 	%r8, %r39, %r37;
	add.s32 	%r40, %r36, %r70;
	mul.wide.s32 	%rd11, %r40, 4;
	add.s64 	%rd2, %rd1, %rd11;
	ld.global.u32 	%r41, [%rd2];
	setp.ge.s32 	%p1, %r8, %r41;
	@%p1 bra 	$L__BB1_3;
	st.global.u32 	[%rd2], %r8;
$L__BB1_3:
	setp.gt.s32 	%p2, %r70, 6142;
	add.s32 	%r42, %r70, 1;
	selp.u32 	%r43, 1, 0, %p2;
	add.s32 	%r9, %r71, %r43;
	selp.b32 	%r10, 0, %r42, %p2;
	selp.b32 	%r44, 6144, 0, %p2;
	add.s32 	%r11, %r7, %r44;
	mul.wide.s32 	%rd12, %r11, 4;
	add.s64 	%rd13, %rd1, %rd12;
	ld.global.u32 	%r45, [%rd13];
	add.s32 	%r46, %r10, %r3;
	mul.wide.s32 	%rd14, %r46, 4;
	add.s64 	%rd15, %rd1, %rd14;
	ld.global.u32 	%r47, [%rd15];
	add.s32 	%r12, %r47, %r45;
	mad.lo.s32 	%r48, %r9, 6144, %r10;
	mul.wide.s32 	%rd16, %r48, 4;
	add.s64 	%rd3, %rd1, %rd16;
	ld.global.u32 	%r49, [%rd3];
	setp.ge.s32 	%p3, %r12, %r49;
	@%p3 bra 	$L__BB1_5;
	st.global.u32 	[%rd3], %r12;
$L__BB1_5:
	setp.gt.s32 	%p4, %r10, 6142;
	add.s32 	%r50, %r10, 1;
	selp.u32 	%r51, 1, 0, %p4;
	add.s32 	%r13, %r9, %r51;
	selp.b32 	%r14, 0, %r50, %p4;
	selp.b32 	%r52, 6144, 0, %p4;
	add.s32 	%r15, %r11, %r52;
	mul.wide.s32 	%rd17, %r15, 4;
	add.s64 	%rd18, %rd1, %rd17;
	ld.global.u32 	%r53, [%rd18];
	add.s32 	%r54, %r14, %r3;
	mul.wide.s32 	%rd19, %r54, 4;
	add.s64 	%rd20, %rd1, %rd19;
	ld.global.u32 	%r55, [%rd20];
	add.s32 	%r16, %r55, %r53;
	mad.lo.s32 	%r56, %r13, 6144, %r14;
	mul.wide.s32 	%rd21, %r56, 4;
	add.s64 	%rd4, %rd1, %rd21;
	ld.global.u32 	%r57, [%rd4];
	setp.ge.s32 	%p5, %r16, %r57;
	@%p5 bra 	$L__BB1_7;
	st.global.u32 	[%rd4], %r16;
$L__BB1_7:
	setp.gt.s32 	%p6, %r14, 6142;
	add.s32 	%r58, %r14, 1;
	selp.u32 	%r59, 1, 0, %p6;
	add.s32 	%r17, %r13, %r59;
	selp.b32 	%r18, 0, %r58, %p6;
	selp.b32 	%r60, 6144, 0, %p6;
	add.s32 	%r61, %r15, %r60;
	mul.wide.s32 	%rd22, %r61, 4;
	add.s64 	%rd23, %rd1, %rd22;
	ld.global.u32 	%r62, [%rd23];
	add.s32 	%r63, %r18, %r3;
	mul.wide.s32 	%rd24, %r63, 4;
	add.s64 	%rd25, %rd1, %rd24;
	ld.global.u32 	%r64, [%rd25];
	add.s32 	%r19, %r64, %r62;
	mad.lo.s32 	%r65, %r17, 6144, %r18;
	mul.wide.s32 	%rd26, %r65, 4;
	add.s64 	%rd5, %rd1, %rd26;
	ld.global.u32 	%r66, [%rd5];
	setp.ge.s32 	%p7, %r19, %r66;
	@%p7 bra 	$L__BB1_9;
	st.global.u32 	[%rd5], %r19;
$L__BB1_9:
	setp.gt.s32 	%p8, %r18, 6142;
	add.s32 	%r67, %r18, 1;
	selp.u32 	%r68, 1, 0, %p8;
	add.s32 	%r71, %r17, %r68;
	selp.b32 	%r70, 0, %r67, %p8;
	add.s32 	%r69, %r69, 4;
	setp.ne.s32 	%p9, %r69, 256;
	@%p9 bra 	$L__BB1_1;
	ret;

}
	// .globl	_Z16calcWithAtomic1DPiS_
.visible .entry _Z16calcWithAtomic1DPiS_(
	.param .u64 .ptr .align 1 _Z16calcWithAtomic1DPiS__param_0,
	.param .u64 .ptr .align 1 _Z16calcWithAtomic1DPiS__param_1
)
{
	.reg .pred 	%p<12>;
	.reg .b32 	%r<76>;
	.reg .b64 	%rd<31>;

	ld.param.u64 	%rd7, [_Z16calcWithAtomic1DPiS__param_0];
	ld.param.u64 	%rd8, [_Z16calcWithAtomic1DPiS__param_1];
	cvta.to.global.u64 	%rd1, %rd7;
	cvta.to.global.u64 	%rd9, %rd8;
	mov.u32 	%r27, %ctaid.x;
	mov.u32 	%r28, %ntid.x;
	mul.lo.s32 	%r29, %r28, %r27;
	shl.b32 	%r30, %r29, 8;
	mov.u32 	%r1, %tid.x;
	shl.b32 	%r31, %r1, 8;
	add.s32 	%r32, %r30, %r31;
	mul.hi.s32 	%r33, %r32, 715827883;
	shr.u32 	%r34, %r33, 31;
	shr.s32 	%r35, %r33, 10;
	add.s32 	%r2, %r35, %r34;
	mul.lo.s32 	%r36, %r2, 6144;
	sub.s32 	%r3, %r32, %r36;
	mul.wide.u32 	%rd10, %r27, 4;
	add.s64 	%rd2, %rd9, %rd10;
	mov.b32 	%r72, 0;
$L__BB2_1:
	mov.b32 	%r75, 0;
	st.global.u32 	[%rd2], %r75;
	mul.lo.s32 	%r5, %r72, 6144;
	mov.u32 	%r73, %r2;
	mov.u32 	%r74, %r3;
$L__BB2_2:
	mul.lo.s32 	%r38, %r73, 6144;
	add.s32 	%r9, %r38, %r72;
	mul.wide.s32 	%rd11, %r9, 4;
	add.s64 	%rd12, %rd1, %rd11;
	ld.global.u32 	%r39, [%rd12];
	add.s32 	%r40, %r74, %r5;
	mul.wide.s32 	%rd13, %r40, 4;
	add.s64 	%rd14, %rd1, %rd13;
	ld.global.u32 	%r41, [%rd14];
	add.s32 	%r10, %r41, %r39;
	add.s32 	%r42, %r38, %r74;
	mul.wide.s32 	%rd15, %r42, 4;
	add.s64 	%rd3, %rd1, %rd15;
	ld.global.u32 	%r43, [%rd3];
	setp.ge.s32 	%p1, %r10, %r43;
	@%p1 bra 	$L__BB2_4;
	st.global.u32 	[%rd3], %r10;
$L__BB2_4:
	setp.gt.s32 	%p2, %r74, 6142;
	add.s32 	%r44, %r74, 1;
	selp.b32 	%r11, 0, %r44, %p2;
	selp.u32 	%r45, 1, 0, %p2;
	add.s32 	%r12, %r73, %r45;
	selp.b32 	%r46, 6144, 0, %p2;
	add.s32 	%r13, %r9, %r46;
	mul.wide.s32 	%rd16, %r13, 4;
	add.s64 	%rd17, %rd1, %rd16;
	ld.global.u32 	%r47, [%rd17];
	add.s32 	%r48, %r11, %r5;
	mul.wide.s32 	%rd18, %r48, 4;
	add.s64 	%rd19, %rd1, %rd18;
	ld.global.u32 	%r49, [%rd19];
	add.s32 	%r14, %r49, %r47;
	mad.lo.s32 	%r50, %r12, 6144, %r11;
	mul.wide.s32 	%rd20, %r50, 4;
	add.s64 	%rd4, %rd1, %rd20;
	ld.global.u32 	%r51, [%rd4];
	setp.ge.s32 	%p3, %r14, %r51;
	@%p3 bra 	$L__BB2_6;
	st.global.u32 	[%rd4], %r14;
$L__BB2_6:
	setp.gt.s32 	%p4, %r11, 6142;
	add.s32 	%r52, %r11, 1;
	selp.b32 	%r15, 0, %r52, %p4;
	selp.u32 	%r53, 1, 0, %p4;
	add.s32 	%r16, %r12, %r53;
	selp.b32 	%r54, 6144, 0, %p4;
	add.s32 	%r17, %r13, %r54;
	mul.wide.s32 	%rd21, %r17, 4;
	add.s64 	%rd22, %rd1, %rd21;
	ld.global.u32 	%r55, [%rd22];
	add.s32 	%r56, %r15, %r5;
	mul.wide.s32 	%rd23, %r56, 4;
	add.s64 	%rd24, %rd1, %rd23;
	ld.global.u32 	%r57, [%rd24];
	add.s32 	%r18, %r57, %r55;
	mad.lo.s32 	%r58, %r16, 6144, %r15;
	mul.wide.s32 	%rd25, %r58, 4;
	add.s64 	%rd5, %rd1, %rd25;
	ld.global.u32 	%r59, [%rd5];
	setp.ge.s32 	%p5, %r18, %r59;
	@%p5 bra 	$L__BB2_8;
	st.global.u32 	[%rd5], %r18;
$L__BB2_8:
	setp.gt.s32 	%p6, %r15, 6142;
	add.s32 	%r60, %r15, 1;
	selp.b32 	%r19, 0, %r60, %p6;
	selp.u32 	%r61, 1, 0, %p6;
	add.s32 	%r20, %r16, %r61;
	selp.b32 	%r62, 6144, 0, %p6;
	add.s32 	%r63, %r17, %r62;
	mul.wide.s32 	%rd26, %r63, 4;
	add.s64 	%rd27, %rd1, %rd26;
	ld.global.u32 	%r64, [%rd27];
	add.s32 	%r65, %r19, %r5;
	mul.wide.s32 	%rd28, %r65, 4;
	add.s64 	%rd29, %rd1, %rd28;
	ld.global.u32 	%r66, [%rd29];
	add.s32 	%r21, %r66, %r64;
	mad.lo.s32 	%r67, %r20, 6144, %r19;
	mul.wide.s32 	%rd30, %r67, 4;
	add.s64 	%rd6, %rd1, %rd30;
	ld.global.u32 	%r68, [%rd6];
	setp.ge.s32 	%p7, %r21, %r68;
	@%p7 bra 	$L__BB2_10;
	st.global.u32 	[%rd6], %r21;
$L__BB2_10:
	setp.gt.s32 	%p8, %r19, 6142;
	add.s32 	%r69, %r19, 1;
	selp.b32 	%r74, 0, %r69, %p8;
	selp.u32 	%r70, 1, 0, %p8;
	add.s32 	%r73, %r20, %r70;
	add.s32 	%r75, %r75, 4;
	setp.ne.s32 	%p9, %r75, 256;
	@%p9 bra 	$L__BB2_2;
	setp.ne.s32 	%p10, %r1, 0;
	add.s32 	%r72, %r72, 1;
	@%p10 bra 	$L__BB2_13;
	mov.b32 	%r71, 1;
	st.global.u32 	[%rd2], %r71;
$L__BB2_13:
	bar.sync 	0;
	setp.ne.s32 	%p11, %r72, 6144;
	@%p11 bra 	$L__BB2_1;
	ret;

}
	// .globl	_Z19calcWithAtomic1DMemPiS_
.visible .entry _Z19calcWithAtomic1DMemPiS_(
	.param .u64 .ptr .align 1 _Z19calcWithAtomic1DMemPiS__param_0,
	.param .u64 .ptr .align 1 _Z19calcWithAtomic1DMemPiS__param_1
)
{
	.reg .pred 	%p<16>;
	.reg .b32 	%r<100>;
	.reg .b64 	%rd<33>;

	ld.param.u64 	%rd7, [_Z19calcWithAtomic1DMemPiS__param_0];
	ld.param.u64 	%rd8, [_Z19calcWithAtomic1DMemPiS__param_1];
	cvta.to.global.u64 	%rd9, %rd8;
	cvta.to.global.u64 	%rd1, %rd7;
	mov.u32 	%r43, %ctaid.x;
	mov.u32 	%r44, %ntid.x;
	mul.lo.s32 	%r45, %r44, %r43;
	shl.b32 	%r46, %r45, 8;
	mov.u32 	%r1, %tid.x;
	shl.b32 	%r47, %r1, 8;
	add.s32 	%r48, %r46, %r47;
	mul.hi.s32 	%r49, %r48, 715827883;
	shr.u32 	%r50, %r49, 31;
	shr.s32 	%r51, %r49, 10;
	add.s32 	%r2, %r51, %r50;
	mul.lo.s32 	%r4, %r2, 6144;
	sub.s32 	%r3, %r48, %r4;
	mul.wide.u32 	%rd10, %r43, 4;
	add.s64 	%rd2, %rd9, %rd10;
	mov.b32 	%r83, 0;
$L__BB3_1:
	add.s32 	%r53, %r83, %r4;
	mul.wide.s32 	%rd11, %r53, 4;
	add.s64 	%rd12, %rd1, %rd11;
	ld.global.u32 	%r84, [%rd12];
	mov.b32 	%r87, 0;
	st.global.u32 	[%rd2], %r87;
	mul.lo.s32 	%r7, %r83, 6144;
	mov.u32 	%r85, %r2;
	mov.u32 	%r86, %r3;
$L__BB3_2:
	add.s32 	%r54, %r86, %r7;
	mul.wide.s32 	%rd13, %r54, 4;
	add.s64 	%rd14, %rd1, %rd13;
	ld.global.u32 	%r55, [%rd14];
	add.s32 	%r12, %r55, %r84;
	mad.lo.s32 	%r56, %r85, 6144, %r86;
	mul.wide.s32 	%rd15, %r56, 4;
	add.s64 	%rd3, %rd1, %rd15;
	ld.global.u32 	%r57, [%rd3];
	setp.ge.s32 	%p1, %r12, %r57;
	@%p1 bra 	$L__BB3_4;
	st.global.u32 	[%rd3], %r12;
$L__BB3_4:
	setp.gt.s32 	%p2, %r86, 6142;
	@%p2 bra 	$L__BB3_6;
	add.s32 	%r88, %r86, 1;
	bra.uni 	$L__BB3_7;
$L__BB3_6:
	setp.lt.s32 	%p3, %r85, 6143;
	selp.u32 	%r59, 1, 0, %p3;
	add.s32 	%r85, %r85, %r59;
	mad.lo.s32 	%r60, %r85, 6144, %r83;
	mul.wide.s32 	%rd16, %r60, 4;
	add.s64 	%rd17, %rd1, %rd16;
	ld.global.u32 	%r84, [%rd17];
	mov.b32 	%r88, 0;
$L__BB3_7:
	add.s32 	%r61, %r88, %r7;
	mul.wide.s32 	%rd18, %r61, 4;
	add.s64 	%rd19, %rd1, %rd18;
	ld.global.u32 	%r62, [%rd19];
	add.s32 	%r19, %r62, %r84;
	mad.lo.s32 	%r63, %r85, 6144, %r88;
	mul.wide.s32 	%rd20, %r63, 4;
	add.s64 	%rd4, %rd1, %rd20;
	ld.global.u32 	%r64, [%rd4];
	setp.ge.s32 	%p4, %r19, %r64;
	@%p4 bra 	$L__BB3_9;
	st.global.u32 	[%rd4], %r19;
$L__BB3_9:
	setp.lt.s32 	%p5, %r88, 6143;
	@%p5 bra 	$L__BB3_11;
	setp.lt.s32 	%p6, %r85, 6143;
	selp.u32 	%r66, 1, 0, %p6;
	add.s32 	%r85, %r85, %r66;
	mad.lo.s32 	%r67, %r85, 6144, %r83;
	mul.wide.s32 	%rd21, %r67, 4;
	add.s64 	%rd22, %rd1, %rd21;
	ld.global.u32 	%r84, [%rd22];
	mov.b32 	%r91, 0;
	bra.uni 	$L__BB3_12;
$L__BB3_11:
	add.s32 	%r91, %r88, 1;
$L__BB3_12:
	add.s32 	%r68, %r91, %r7;
	mul.wide.s32 	%rd23, %r68, 4;
	add.s64 	%rd24, %rd1, %rd23;
	ld.global.u32 	%r69, [%rd24];
	add.s32 	%r26, %r69, %r84;
	mad.lo.s32 	%r70, %r85, 6144, %r91;
	mul.wide.s32 	%rd25, %r70, 4;
	add.s64 	%rd5, %rd1, %rd25;
	ld.global.u32 	%r71, [%rd5];
	setp.ge.s32 	%p7, %r26, %r71;
	@%p7 bra 	$L__BB3_14;
	st.global.u32 	[%rd5], %r26;
$L__BB3_14:
	setp.lt.s32 	%p8, %r91, 6143;
	@%p8 bra 	$L__BB3_16;
	setp.lt.s32 	%p9, %r85, 6143;
	selp.u32 	%r73, 1, 0, %p9;
	add.s32 	%r85, %r85, %r73;
	mad.lo.s32 	%r74, %r85, 6144, %r83;
	mul.wide.s32 	%rd26, %r74, 4;
	add.s64 	%rd27, %rd1, %rd26;
	ld.global.u32 	%r84, [%rd27];
	mov.b32 	%r94, 0;
	bra.uni 	$L__BB3_17;
$L__BB3_16:
	add.s32 	%r94, %r91, 1;
$L__BB3_17:
	add.s32 	%r75, %r94, %r7;
	mul.wide.s32 	%rd28, %r75, 4;
	add.s64 	%rd29, %rd1, %rd28;
	ld.global.u32 	%r76, [%rd29];
	add.s32 	%r33, %r76, %r84;
	mad.lo.s32 	%r77, %r85, 6144, %r94;
	mul.wide.s32 	%rd30, %r77, 4;
	add.s64 	%rd6, %rd1, %rd30;
	ld.global.u32 	%r78, [%rd6];
	setp.ge.s32 	%p10, %r33, %r78;
	@%p10 bra 	$L__BB3_19;
	st.global.u32 	[%rd6], %r33;
$L__BB3_19:
	setp.lt.s32 	%p11, %r94, 6143;
	@%p11 bra 	$L__BB3_21;
	setp.lt.s32 	%p12, %r85, 6143;
	selp.u32 	%r80, 1, 0, %p12;
	add.s32 	%r85, %r85, %r80;
	mad.lo.s32 	%r81, %r85, 6144, %r83;
	mul.wide.s32 	%rd31, %r81, 4;
	add.s64 	%rd32, %rd1, %rd31;
	ld.global.u32 	%r84, [%rd32];
	mov.b32 	%r86, 0;
	bra.uni 	$L__BB3_22;
$L__BB3_21:
	add.s32 	%r86, %r94, 1;
$L__BB3_22:
	add.s32 	%r87, %r87, 4;
	setp.ne.s32 	%p13, %r87, 256;
	@%p13 bra 	$L__BB3_2;
	setp.ne.s32 	%p14, %r1, 0;
	add.s32 	%r83, %r83, 1;
	@%p14 bra 	$L__BB3_25;
	mov.b32 	%r82, 1;
	st.global.u32 	[%rd2], %r82;
$L__BB3_25:
	bar.sync 	0;
	setp.ne.s32 	%p15, %r83, 6144;
	@%p15 bra 	$L__BB3_1;
	ret;

}


// ===== COMPILED SASS (sm_100) =====

	.target	sm_100

	.elftype	@"ET_EXEC"


//--------------------- .note.nv.tkinfo           --------------------------
	.section	.note.nv.tkinfo,"",@"SHT_NOTE"
	.sectionflags	@"SHF_NOTE_NV_TKINFO"
	.tkinfo
        /*0018*/ 	.word	0x00000002
        /*0030*/ 	.string	""
        /*0030*/ 	.string	"ptxas"
        /*0030*/ 	.string	"Cuda compilation tools, release 13.0, V13.0.88"
        /*0030*/ 	.string	"Build cuda_13.0.r13.0/compiler.36424714_0"
        /*0030*/ 	.string	"-arch sm_100 -m 64 "



//--------------------- .note.nv.cuinfo           --------------------------
	.section	.note.nv.cuinfo,"",@"SHT_NOTE"
	.sectionflags	@"SHF_NOTE_NV_CUINFO"
        /*0018*/ 	.short	0x0002
        /*001a*/ 	.short	0x0064
        /*001c*/ 	.short	0x0082
	.zero		2


//--------------------- .nv.info                  --------------------------
	.section	.nv.info,"",@"SHT_CUDA_INFO"
	.align	4


	//----- nvinfo : EIATTR_REGCOUNT
	.align		4
        /*0000*/ 	.byte	0x04, 0x2f
        /*0002*/ 	.short	(.L_1 - .L_0)
	.align		4
.L_0:
        /*0004*/ 	.word	index@(_Z22calculateSequencialGPUPi)
        /*0008*/ 	.word	0x00000018


	//----- nvinfo : EIATTR_FRAME_SIZE
	.align		4
.L_1:
        /*000c*/ 	.byte	0x04, 0x11
        /*000e*/ 	.short	(.L_3 - .L_2)
	.align		4
.L_2:
        /*0010*/ 	.word	index@(_Z22calculateSequencialGPUPi)
        /*0014*/ 	.word	0x00000000


	//----- nvinfo : EIATTR_REGCOUNT
	.align		4
.L_3:
        /*0018*/ 	.byte	0x04, 0x2f
        /*001a*/ 	.short	(.L_5 - .L_4)
	.align		4
.L_4:
        /*001c*/ 	.word	index@(_Z19calcWithoutAtomic1DPii)
        /*0020*/ 	.word	0x00000018


	//----- nvinfo : EIATTR_FRAME_SIZE
	.align		4
.L_5:
        /*0024*/ 	.byte	0x04, 0x11
        /*0026*/ 	.short	(.L_7 - .L_6)
	.align		4
.L_6:
        /*0028*/ 	.word	index@(_Z19calcWithoutAtomic1DPii)
        /*002c*/ 	.word	0x00000000


	//----- nvinfo : EIATTR_REGCOUNT
	.align		4
.L_7:
        /*0030*/ 	.byte	0x04, 0x2f
        /*0032*/ 	.short	(.L_9 - .L_8)
	.align		4
.L_8:
        /*0034*/ 	.word	index@(_Z16calcWithAtomic1DPiS_)
        /*0038*/ 	.word	0x0000001e


	//----- nvinfo : EIATTR_FRAME_SIZE
	.align		4
.L_9:
        /*003c*/ 	.byte	0x04, 0x11
        /*003e*/ 	.short	(.L_11 - .L_10)
	.align		4
.L_10:
        /*0040*/ 	.word	index@(_Z16calcWithAtomic1DPiS_)
        /*0044*/ 	.word	0x00000000


	//----- nvinfo : EIATTR_REGCOUNT
	.align		4
.L_11:
        /*0048*/ 	.byte	0x04, 0x2f
        /*004a*/ 	.short	(.L_13 - .L_12)
	.align		4
.L_12:
        /*004c*/ 	.word	index@(_Z19calcWithAtomic1DMemPiS_)
        /*0050*/ 	.word	0x0000001b


	//----- nvinfo : EIATTR_FRAME_SIZE
	.align		4
.L_13:
        /*0054*/ 	.byte	0x04, 0x11
        /*0056*/ 	.short	(.L_15 - .L_14)
	.align		4
.L_14:
        /*0058*/ 	.word	index@(_Z19calcWithAtomic1DMemPiS_)
        /*005c*/ 	.word	0x00000000


	//----- nvinfo : EIATTR_MIN_STACK_SIZE
	.align		4
.L_15:
        /*0060*/ 	.byte	0x04, 0x12
        /*0062*/ 	.short	(.L_17 - .L_16)
	.align		4
.L_16:
        /*0064*/ 	.word	index@(_Z19calcWithAtomic1DMemPiS_)
        /*0068*/ 	.word	0x00000000


	//----- nvinfo : EIATTR_MIN_STACK_SIZE
	.align		4
.L_17:
        /*006c*/ 	.byte	0x04, 0x12
        /*006e*/ 	.short	(.L_19 - .L_18)
	.align		4
.L_18:
        /*0070*/ 	.word	index@(_Z16calcWithAtomic1DPiS_)
        /*0074*/ 	.word	0x00000000


	//----- nvinfo : EIATTR_MIN_STACK_SIZE
	.align		4
.L_19:
        /*0078*/ 	.byte	0x04, 0x12
        /*007a*/ 	.short	(.L_21 - .L_20)
	.align		4
.L_20:
        /*007c*/ 	.word	index@(_Z19calcWithoutAtomic1DPii)
        /*0080*/ 	.word	0x00000000


	//----- nvinfo : EIATTR_MIN_STACK_SIZE
	.align		4
.L_21:
        /*0084*/ 	.byte	0x04, 0x12
        /*0086*/ 	.short	(.L_23 - .L_22)
	.align		4
.L_22:
        /*0088*/ 	.word	index@(_Z22calculateSequencialGPUPi)
        /*008c*/ 	.word	0x00000000
.L_23:


//--------------------- .nv.compat                --------------------------
	.section	.nv.compat,"",@"SHT_CUDA_COMPAT_INFO"
	.align	4
        /*0000*/ 	.byte	0x02, 0x09, 0x00, 0x00, 0x02, 0x02, 0x01, 0x00, 0x02, 0x05, 0x05, 0x00, 0x03, 0x07, 0x01, 0x01
        /*0010*/ 	.byte	0x02, 0x03, 0x00, 0x00, 0x02, 0x06, 0x01, 0x00, 0x04, 0x0b, 0x08, 0x00, 0x09, 0x00, 0x00, 0x00
        /*0020*/ 	.byte	0x00, 0x00, 0x00, 0x00


//--------------------- .nv.info._Z19calcWithAtomic1DMemPiS_ --------------------------
	.section	.nv.info._Z19calcWithAtomic1DMemPiS_,"",@"SHT_CUDA_INFO"
	.sectionflags	@""
	.align	4


	//----- nvinfo : EIATTR_CUDA_API_VERSION
	.align		4
        /*0000*/ 	.byte	0x04, 0x37
        /*0002*/ 	.short	(.L_25 - .L_24)
.L_24:
        /*0004*/ 	.word	0x00000082


	//----- nvinfo : EIATTR_KPARAM_INFO
	.align		4
.L_25:
        /*0008*/ 	.byte	0x04, 0x17
        /*000a*/ 	.short	(.L_27 - .L_26)
.L_26:
        /*000c*/ 	.word	0x00000000
        /*0010*/ 	.short	0x0001
        /*0012*/ 	.short	0x0008
        /*0014*/ 	.byte	0x00, 0xf5, 0x21, 0x00


	//----- nvinfo : EIATTR_KPARAM_INFO
	.align		4
.L_27:
        /*0018*/ 	.byte	0x04, 0x17
        /*001a*/ 	.short	(.L_29 - .L_28)
.L_28:
        /*001c*/ 	.word	0x00000000
        /*0020*/ 	.short	0x0000
        /*0022*/ 	.short	0x0000
        /*0024*/ 	.byte	0x00, 0xf5, 0x21, 0x00


	//----- nvinfo : EIATTR_SPARSE_MMA_MASK
	.align		4
.L_29:
        /*0028*/ 	.byte	0x03, 0x50
        /*002a*/ 	.short	0x0000


	//----- nvinfo : EIATTR_MAXREG_COUNT
	.align		4
        /*002c*/ 	.byte	0x03, 0x1b
        /*002e*/ 	.short	0x00ff


	//----- nvinfo : EIATTR_NUM_BARRIERS
	.align		4
        /*0030*/ 	.byte	0x02, 0x4c
        /*0032*/ 	.byte	0x01
	.zero		1


	//----- nvinfo : EIATTR_MERCURY_ISA_VERSION
	.align		4
        /*0034*/ 	.byte	0x03, 0x5f
        /*0036*/ 	.short	0x0101


	//----- nvinfo : EIATTR_VRC_CTA_INIT_COUNT
	.align		4
        /*0038*/ 	.byte	0x02, 0x4a
	.zero		1
	.zero		1


	//----- nvinfo : EIATTR_EXIT_INSTR_OFFSETS
	.align		4
        /*003c*/ 	.byte	0x04, 0x1c
        /*003e*/ 	.short	(.L_31 - .L_30)


	//   ....[0]....
.L_30:
        /*0040*/ 	.word	0x00000750


	//----- nvinfo : EIATTR_CRS_STACK_SIZE
	.align		4
.L_31:
        /*0044*/ 	.byte	0x04, 0x1e
        /*0046*/ 	.short	(.L_33 - .L_32)
.L_32:
        /*0048*/ 	.word	0x00000000


	//----- nvinfo : EIATTR_CBANK_PARAM_SIZE
	.align		4
.L_33:
        /*004c*/ 	.byte	0x03, 0x19
        /*004e*/ 	.short	0x0010


	//----- nvinfo : EIATTR_PARAM_CBANK
	.align		4
        /*0050*/ 	.byte	0x04, 0x0a
        /*0052*/ 	.short	(.L_35 - .L_34)
	.align		4
.L_34:
        /*0054*/ 	.word	index@(.nv.constant0._Z19calcWithAtomic1DMemPiS_)
        /*0058*/ 	.short	0x0380
        /*005a*/ 	.short	0x0010


	//----- nvinfo : EIATTR_SW_WAR
	.align		4
.L_35:
        /*005c*/ 	.byte	0x04, 0x36
        /*005e*/ 	.short	(.L_37 - .L_36)
.L_36:
        /*0060*/ 	.word	0x00000008
.L_37:


//--------------------- .nv.info._Z16calcWithAtomic1DPiS_ --------------------------
	.section	.nv.info._Z16calcWithAtomic1DPiS_,"",@"SHT_CUDA_INFO"
	.sectionflags	@""
	.align	4


	//----- nvinfo : EIATTR_CUDA_API_VERSION
	.align		4
        /*0000*/ 	.byte	0x04, 0x37
        /*0002*/ 	.short	(.L_39 - .L_38)
.L_38:
        /*0004*/ 	.word	0x00000082


	//----- nvinfo : EIATTR_KPARAM_INFO
	.align		4
.L_39:
        /*0008*/ 	.byte	0x04, 0x17
        /*000a*/ 	.short	(.L_41 - .L_40)
.L_40:
        /*000c*/ 	.word	0x00000000
        /*0010*/ 	.short	0x0001
        /*0012*/ 	.short	0x0008
        /*0014*/ 	.byte	0x00, 0xf5, 0x21, 0x00


	//----- nvinfo : EIATTR_KPARAM_INFO
	.align		4
.L_41:
        /*0018*/ 	.byte	0x04, 0x17
        /*001a*/ 	.short	(.L_43 - .L_42)
.L_42:
        /*001c*/ 	.word	0x00000000
        /*0020*/ 	.short	0x0000
        /*0022*/ 	.short	0x0000
        /*0024*/ 	.byte	0x00, 0xf5, 0x21, 0x00


	//----- nvinfo : EIATTR_SPARSE_MMA_MASK
	.align		4
.L_43:
        /*0028*/ 	.byte	0x03, 0x50
        /*002a*/ 	.short	0x0000


	//----- nvinfo : EIATTR_MAXREG_COUNT
	.align		4
        /*002c*/ 	.byte	0x03, 0x1b
        /*002e*/ 	.short	0x00ff


	//----- nvinfo : EIATTR_NUM_BARRIERS
	.align		4
        /*0030*/ 	.byte	0x02, 0x4c
        /*0032*/ 	.byte	0x01
	.zero		1


	//----- nvinfo : EIATTR_MERCURY_ISA_VERSION
	.align		4
        /*0034*/ 	.byte	0x03, 0x5f
        /*0036*/ 	.short	0x0101


	//----- nvinfo : EIATTR_VRC_CTA_INIT_COUNT
	.align		4
        /*0038*/ 	.byte	0x02, 0x4a
	.zero		1
	.zero		1


	//----- nvinfo : EIATTR_EXIT_INSTR_OFFSETS
	.align		4
        /*003c*/ 	.byte	0x04, 0x1c
        /*003e*/ 	.short	(.L_45 - .L_44)


	//   ....[0]....
.L_44:
        /*0040*/ 	.word	0x00000640


	//----- nvinfo : EIATTR_CBANK_PARAM_SIZE
	.align		4
.L_45:
        /*0044*/ 	.byte	0x03, 0x19
        /*0046*/ 	.short	0x0010


	//----- nvinfo : EIATTR_PARAM_CBANK
	.align		4
        /*0048*/ 	.byte	0x04, 0x0a
        /*004a*/ 	.short	(.L_47 - .L_46)
	.align		4
.L_46:
        /*004c*/ 	.word	index@(.nv.constant0._Z16calcWithAtomic1DPiS_)
        /*0050*/ 	.short	0x0380
        /*0052*/ 	.short	0x0010


	//----- nvinfo : EIATTR_SW_WAR
	.align		4
.L_47:
        /*0054*/ 	.byte	0x04, 0x36
        /*0056*/ 	.short	(.L_49 - .L_48)
.L_48:
        /*0058*/ 	.word	0x00000008
.L_49:


//--------------------- .nv.info._Z19calcWithoutAtomic1DPii --------------------------
	.section	.nv.info._Z19calcWithoutAtomic1DPii,"",@"SHT_CUDA_INFO"
	.sectionflags	@""
	.align	4


	//----- nvinfo : EIATTR_CUDA_API_VERSION
	.align		4
        /*0000*/ 	.byte	0x04, 0x37
        /*0002*/ 	.short	(.L_51 - .L_50)
.L_50:
        /*0004*/ 	.word	0x00000082


	//----- nvinfo : EIATTR_KPARAM_INFO
	.align		4
.L_51:
        /*0008*/ 	.byte	0x04, 0x17
        /*000a*/ 	.short	(.L_53 - .L_52)
.L_52:
        /*000c*/ 	.word	0x00000000
        /*0010*/ 	.short	0x0001
        /*0012*/ 	.short	0x0008
        /*0014*/ 	.byte	0x00, 0xf0, 0x11, 0x00


	//----- nvinfo : EIATTR_KPARAM_INFO
	.align		4
.L_53:
        /*0018*/ 	.byte	0x04, 0x17
        /*001a*/ 	.short	(.L_55 - .L_54)
.L_54:
        /*001c*/ 	.word	0x00000000
        /*0020*/ 	.short	0x0000
        /*0022*/ 	.short	0x0000
        /*0024*/ 	.byte	0x00, 0xf5, 0x21, 0x00


	//----- nvinfo : EIATTR_SPARSE_MMA_MASK
	.align		4
.L_55:
        /*0028*/ 	.byte	0x03, 0x50
        /*002a*/ 	.short	0x0000


	//----- nvinfo : EIATTR_MAXREG_COUNT
	.align		4
        /*002c*/ 	.byte	0x03, 0x1b
        /*002e*/ 	.short	0x00ff


	//----- nvinfo : EIATTR_MERCURY_ISA_VERSION
	.align		4
        /*0030*/ 	.byte	0x03, 0x5f
        /*0032*/ 	.short	0x0101


	//----- nvinfo : EIATTR_VRC_CTA_INIT_COUNT
	.align		4
        /*0034*/ 	.byte	0x02, 0x4a
	.zero		1
	.zero		1


	//----- nvinfo : EIATTR_EXIT_INSTR_OFFSETS
	.align		4
        /*0038*/ 	.byte	0x04, 0x1c
        /*003a*/ 	.short	(.L_57 - .L_56)


	//   ....[0]....
.L_56:
        /*003c*/ 	.word	0x00000580


	//----- nvinfo : EIATTR_CBANK_PARAM_SIZE
	.align		4
.L_57:
        /*0040*/ 	.byte	0x03, 0x19
        /*0042*/ 	.short	0x000c


	//----- nvinfo : EIATTR_PARAM_CBANK
	.align		4
        /*0044*/ 	.byte	0x04, 0x0a
        /*0046*/ 	.short	(.L_59 - .L_58)
	.align		4
.L_58:
        /*0048*/ 	.word	index@(.nv.constant0._Z19calcWithoutAtomic1DPii)
        /*004c*/ 	.short	0x0380
        /*004e*/ 	.short	0x000c


	//----- nvinfo : EIATTR_SW_WAR
	.align		4
.L_59:
        /*0050*/ 	.byte	0x04, 0x36
        /*0052*/ 	.short	(.L_61 - .L_60)
.L_60:
        /*0054*/ 	.word	0x00000008
.L_61:


//--------------------- .nv.info._Z22calculateSequencialGPUPi --------------------------
	.section	.nv.info._Z22calculateSequencialGPUPi,"",@"SHT_CUDA_INFO"
	.sectionflags	@""
	.align	4


	//----- nvinfo : EIATTR_CUDA_API_VERSION
	.align		4
        /*0000*/ 	.byte	0x04, 0x37
        /*0002*/ 	.short	(.L_63 - .L_62)
.L_62:
        /*0004*/ 	.word	0x00000082


	//----- nvinfo : EIATTR_KPARAM_INFO
	.align		4
.L_63:
        /*0008*/ 	.byte	0x04, 0x17
        /*000a*/ 	.short	(.L_65 - .L_64)
.L_64:
        /*000c*/ 	.word	0x00000000
        /*0010*/ 	.short	0x0000
        /*0012*/ 	.short	0x0000
        /*0014*/ 	.byte	0x00, 0xf5, 0x21, 0x00


	//----- nvinfo : EIATTR_SPARSE_MMA_MASK
	.align		4
.L_65:
        /*0018*/ 	.byte	0x03, 0x50
        /*001a*/ 	.short	0x0000


	//----- nvinfo : EIATTR_MAXREG_COUNT
	.align		4
        /*001c*/ 	.byte	0x03, 0x1b
        /*001e*/ 	.short	0x00ff


	//----- nvinfo : EIATTR_MERCURY_ISA_VERSION
	.align		4
        /*0020*/ 	.byte	0x03, 0x5f
        /*0022*/ 	.short	0x0101


	//----- nvinfo : EIATTR_VRC_CTA_INIT_COUNT
	.align		4
        /*0024*/ 	.byte	0x02, 0x4a
	.zero		1
	.zero		1


	//----- nvinfo : EIATTR_EXIT_INSTR_OFFSETS
	.align		4
        /*0028*/ 	.byte	0x04, 0x1c
        /*002a*/ 	.short	(.L_67 - .L_66)


	//   ....[0]....
.L_66:
        /*002c*/ 	.word	0x00000520


	//----- nvinfo : EIATTR_CBANK_PARAM_SIZE
	.align		4
.L_67:
        /*0030*/ 	.byte	0x03, 0x19
        /*0032*/ 	.short	0x0008


	//----- nvinfo : EIATTR_PARAM_CBANK
	.align		4
        /*0034*/ 	.byte	0x04, 0x0a
        /*0036*/ 	.short	(.L_69 - .L_68)
	.align		4
.L_68:
        /*0038*/ 	.word	index@(.nv.constant0._Z22calculateSequencialGPUPi)
        /*003c*/ 	.short	0x0380
        /*003e*/ 	.short	0x0008


	//----- nvinfo : EIATTR_SW_WAR
	.align		4
.L_69:
        /*0040*/ 	.byte	0x04, 0x36
        /*0042*/ 	.short	(.L_71 - .L_70)
.L_70:
        /*0044*/ 	.word	0x00000008
.L_71:


//--------------------- .nv.callgraph             --------------------------
	.section	.nv.callgraph,"",@"SHT_CUDA_CALLGRAPH"
	.align	4
	.sectionentsize	8
	.align		4
        /*0000*/ 	.word	0x00000000
	.align		4
        /*0004*/ 	.word	0xffffffff
	.align		4
        /*0008*/ 	.word	0x00000000
	.align		4
        /*000c*/ 	.word	0xfffffffe
	.align		4
        /*0010*/ 	.word	0x00000000
	.align		4
        /*0014*/ 	.word	0xfffffffd
	.align		4
        /*0018*/ 	.word	0x00000000
	.align		4
        /*001c*/ 	.word	0xfffffffc


//--------------------- .text._Z19calcWithAtomic1DMemPiS_ --------------------------
	.section	.text._Z19calcWithAtomic1DMemPiS_,"ax",@progbits
	.align	128
        .global         _Z19calcWithAtomic1DMemPiS_
        .type           _Z19calcWithAtomic1DMemPiS_,@function
        .size           _Z19calcWithAtomic1DMemPiS_,(.L_x_15 - _Z19calcWithAtomic1DMemPiS_)
        .other          _Z19calcWithAtomic1DMemPiS_,@"STO_CUDA_ENTRY STV_DEFAULT"
_Z19calcWithAtomic1DMemPiS_:
.text._Z19calcWithAtomic1DMemPiS_:
[----:B------:R-:W-:Y:S01]  /*0000*/  LDC R1, c[0x0][0x37c] ;  /* 0x0000df00ff017b82 */ /* 0x000fe20000000800 */
[----:B------:R-:W0:Y:S01]  /*0010*/  S2R R5, SR_CTAID.X ;  /* 0x0000000000057919 */ /* 0x000e220000002500 */
[----:B------:R-:W1:Y:S06]  /*0020*/  LDCU UR4, c[0x0][0x360] ;  /* 0x00006c00ff0477ac */ /* 0x000e6c0008000800 */
[----:B------:R-:W0:Y:S01]  /*0030*/  LDC.64 R2, c[0x0][0x388] ;  /* 0x0000e200ff027b82 */ /* 0x000e220000000a00 */
[----:B------:R-:W-:Y:S01]  /*0040*/  HFMA2 R10, -RZ, RZ, 0, 0 ;  /* 0x00000000ff0a7431 */ /* 0x000fe200000001ff */
[----:B------:R-:W1:Y:S01]  /*0050*/  S2R R8, SR_TID.X ;  /* 0x0000000000087919 */ /* 0x000e620000002100 */
[----:B------:R-:W2:Y:S01]  /*0060*/  LDCU.64 UR6, c[0x0][0x358] ;  /* 0x00006b00ff0677ac */ /* 0x000ea20008000a00 */
[----:B0-----:R-:W-:-:S04]  /*0070*/  IMAD.WIDE.U32 R2, R5, 0x4, R2 ;  /* 0x0000000405027825 */ /* 0x001fc800078e0002 */
[----:B-1----:R-:W-:-:S05]  /*0080*/  IMAD R0, R5, UR4, R8 ;  /* 0x0000000405007c24 */ /* 0x002fca000f8e0208 */
[----:B------:R-:W-:-:S05]  /*0090*/  SHF.L.U32 R0, R0, 0x8, RZ ;  /* 0x0000000800007819 */ /* 0x000fca00000006ff */
[----:B------:R-:W-:-:S05]  /*00a0*/  IMAD.HI R9, R0, 0x2aaaaaab, RZ ;  /* 0x2aaaaaab00097827 */ /* 0x000fca00078e02ff */
[----:B------:R-:W-:-:S04]  /*00b0*/  SHF.R.U32.HI R4, RZ, 0x1f, R9 ;  /* 0x0000001fff047819 */ /* 0x000fc80000011609 */
[----:B------:R-:W-:-:S05]  /*00c0*/  LEA.HI.SX32 R9, R9, R4, 0x16 ;  /* 0x0000000409097211 */ /* 0x000fca00078fb2ff */
[----:B--2---:R-:W-:-:S07]  /*00d0*/  IMAD R11, R9, -0x1800, R0 ;  /* 0xffffe800090b7824 */ /* 0x004fce00078e0200 */
.L_x_4:
[----:B0-----:R-:W0:Y:S01]  /*00e0*/  LDC.64 R6, c[0x0][0x380] ;  /* 0x0000e000ff067b82 */ /* 0x001e220000000a00 */
[----:B------:R-:W-:-:S04]  /*00f0*/  IMAD R5, R9, 0x1800, R10 ;  /* 0x0000180009057824 */ /* 0x000fc800078e020a */
[----:B0-----:R-:W-:-:S03]  /*0100*/  IMAD.WIDE R6, R5, 0x4, R6 ;  /* 0x0000000405067825 */ /* 0x001fc600078e0206 */
[----:B------:R-:W0:Y:S02]  /*0110*/  LDC.64 R4, c[0x0][0x380] ;  /* 0x0000e000ff047b82 */ /* 0x000e240000000a00 */
[----:B-----5:R1:W5:Y:S01]  /*0120*/  LDG.E R0, desc[UR6][R6.64] ;  /* 0x0000000606007981 */ /* 0x020362000c1e1900 */
[----:B------:R-:W-:Y:S01]  /*0130*/  IMAD.MOV.U32 R13, RZ, RZ, R9 ;  /* 0x000000ffff0d7224 */ /* 0x000fe200078e0009 */
[----:B------:R-:W-:Y:S01]  /*0140*/  MOV R12, R11 ;  /* 0x0000000b000c7202 */ /* 0x000fe20000000f00 */
[----:B------:R-:W-:Y:S01]  /*0150*/  UMOV UR4, URZ ;  /* 0x000000ff00047c82 */ /* 0x000fe20008000000 */
[----:B------:R1:W-:Y:S05]  /*0160*/  STG.E desc[UR6][R2.64], RZ ;  /* 0x000000ff02007986 */ /* 0x0003ea000c101906 */
.L_x_3:
[--C-:B01----:R-:W-:Y:S02]  /*0170*/  IMAD R7, R10, 0x1800, R12.reuse ;  /* 0x000018000a077824 */ /* 0x103fe400078e020c */
[----:B------:R-:W-:Y:S02]  /*0180*/  IMAD R15, R13, 0x1800, R12 ;  /* 0x000018000d0f7824 */ /* 0x000fe400078e020c */
[----:B0-----:R-:W-:-:S04]  /*0190*/  IMAD.WIDE R6, R7, 0x4, R4 ;  /* 0x0000000407067825 */ /* 0x001fc800078e0204 */
[----:B------:R-:W-:Y:S02]  /*01a0*/  IMAD.WIDE R14, R15, 0x4, R4 ;  /* 0x000000040f0e7825 */ /* 0x000fe400078e0204 */
[----:B------:R-:W2:Y:S04]  /*01b0*/  LDG.E R7, desc[UR6][R6.64] ;  /* 0x0000000606077981 */ /* 0x000ea8000c1e1900 */
[----:B------:R-:W3:Y:S01]  /*01c0*/  LDG.E R16, desc[UR6][R14.64] ;  /* 0x000000060e107981 */ /* 0x000ee2000c1e1900 */
[----:B------:R-:W-:-:S04]  /*01d0*/  ISETP.GT.AND P1, PT, R12, 0x17fe, PT ;  /* 0x000017fe0c00780c */ /* 0x000fc80003f24270 */
[----:B------:R-:W-:-:S09]  /*01e0*/  ISETP.GE.AND P0, PT, R13, 0x17ff, P1 ;  /* 0x000017ff0d00780c */ /* 0x000fd20000f06270 */
[----:B------:R-:W-:Y:S01]  /*01f0*/  @P1 VIADD R17, R13, 0x1 ;  /* 0x000000010d111836 */ /* 0x000fe20000000000 */
[----:B------:R-:W-:Y:S01]  /*0200*/  @!P1 IADD3 R12, PT, PT, R12, 0x1, RZ ;  /* 0x000000010c0c9810 */ /* 0x000fe20007ffe0ff */
[----:B------:R-:W-:Y:S02]  /*0210*/  @P1 IMAD.MOV.U32 R12, RZ, RZ, RZ ;  /* 0x000000ffff0c1224 */ /* 0x000fe400078e00ff */
[----:B------:R-:W-:Y:S02]  /*0220*/  @P0 IMAD.MOV R17, RZ, RZ, R13 ;  /* 0x000000ffff110224 */ /* 0x000fe400078e020d */
[----:B------:R-:W-:-:S03]  /*0230*/  IMAD R19, R10, 0x1800, R12 ;  /* 0x000018000a137824 */ /* 0x000fc600078e020c */
[----:B------:R-:W-:Y:S01]  /*0240*/  @P1 MOV R13, R17 ;  /* 0x00000011000d1202 */ /* 0x000fe20000000f00 */
[----:B------:R-:W-:-:S04]  /*0250*/  IMAD.WIDE R18, R19, 0x4, R4 ;  /* 0x0000000413127825 */ /* 0x000fc800078e0204 */
[C---:B------:R-:W-:Y:S01]  /*0260*/  @P1 IMAD R17, R13.reuse, 0x1800, R10 ;  /* 0x000018000d111824 */ /* 0x040fe200078e020a */
[----:B--2--5:R-:W-:Y:S01]  /*0270*/  IADD3 R23, PT, PT, R0, R7, RZ ;  /* 0x0000000700177210 */ /* 0x024fe20007ffe0ff */
[----:B------:R-:W-:-:S03]  /*0280*/  IMAD R7, R13, 0x1800, R12 ;  /* 0x000018000d077824 */ /* 0x000fc600078e020c */
[----:B---3--:R-:W-:Y:S01]  /*0290*/  ISETP.GE.AND P0, PT, R23, R16, PT ;  /* 0x000000101700720c */ /* 0x008fe20003f06270 */
[----:B------:R-:W-:-:S04]  /*02a0*/  @P1 IMAD.WIDE R16, R17, 0x4, R4 ;  /* 0x0000000411101825 */ /* 0x000fc800078e0204 */
[----:B------:R-:W-:-:S08]  /*02b0*/  IMAD.WIDE R6, R7, 0x4, R4 ;  /* 0x0000000407067825 */ /* 0x000fd000078e0204 */
[----:B------:R0:W-:Y:S04]  /*02c0*/  @!P0 STG.E desc[UR6][R14.64], R23 ;  /* 0x000000170e008986 */ /* 0x0001e8000c101906 */
[----:B------:R1:W2:Y:S04]  /*02d0*/  @P1 LDG.E R0, desc[UR6][R16.64] ;  /* 0x0000000610001981 */ /* 0x0002a8000c1e1900 */
[----:B------:R-:W2:Y:S04]  /*02e0*/  LDG.E R19, desc[UR6][R18.64] ;  /* 0x0000000612137981 */ /* 0x000ea8000c1e1900 */
[----:B------:R-:W3:Y:S01]  /*02f0*/  LDG.E R21, desc[UR6][R6.64] ;  /* 0x0000000606157981 */ /* 0x000ee2000c1e1900 */
[----:B------:R-:W-:-:S02]  /*0300*/  ISETP.GE.AND P0, PT, R12, 0x17ff, PT ;  /* 0x000017ff0c00780c */ /* 0x000fc40003f06270 */
[----:B------:R-:W-:-:S11]  /*0310*/  PLOP3.LUT P2, PT, PT, PT, PT, 0x8, 0x80 ;  /* 0x000000000080781c */ /* 0x000fd60003f4e170 */
[C---:B------:R-:W-:Y:S02]  /*0320*/  @P0 ISETP.GE.AND P1, PT, R13.reuse, 0x17ff, PT ;  /* 0x000017ff0d00080c */ /* 0x040fe40003f26270 */
[----:B------:R-:W-:Y:S02]  /*0330*/  @P0 IADD3 R22, PT, PT, R13, 0x1, RZ ;  /* 0x000000010d160810 */ /* 0x000fe40007ffe0ff */
[----:B------:R-:W-:Y:S02]  /*0340*/  @P0 PLOP3.LUT P2, PT, P1, PT, PT, 0x80, 0x8 ;  /* 0x000000000008081c */ /* 0x000fe40000f4f070 */
[----:B------:R-:W-:Y:S01]  /*0350*/  @P0 MOV R20, RZ ;  /* 0x000000ff00140202 */ /* 0x000fe20000000f00 */
[----:B------:R-:W-:-:S10]  /*0360*/  @!P0 VIADD R20, R12, 0x1 ;  /* 0x000000010c148836 */ /* 0x000fd40000000000 */
[----:B------:R-:W-:-:S05]  /*0370*/  @P2 IMAD.MOV R22, RZ, RZ, R13 ;  /* 0x000000ffff162224 */ /* 0x000fca00078e020d */
[----:B------:R-:W-:-:S05]  /*0380*/  @P0 MOV R13, R22 ;  /* 0x00000016000d0202 */ /* 0x000fca0000000f00 */
[C---:B-1----:R-:W-:Y:S02]  /*0390*/  @P0 IMAD R17, R13.reuse, 0x1800, R10 ;  /* 0x000018000d110824 */ /* 0x042fe400078e020a */
[----:B0-----:R-:W-:Y:S02]  /*03a0*/  IMAD R15, R13, 0x1800, R20 ;  /* 0x000018000d0f7824 */ /* 0x001fe400078e0214 */
[----:B------:R-:W-:-:S04]  /*03b0*/  @P0 IMAD.WIDE R16, R17, 0x4, R4 ;  /* 0x0000000411100825 */ /* 0x000fc800078e0204 */
[----:B------:R-:W-:Y:S01]  /*03c0*/  IMAD.WIDE R14, R15, 0x4, R4 ;  /* 0x000000040f0e7825 */ /* 0x000fe200078e0204 */
[----:B--2---:R-:W-:-:S03]  /*03d0*/  IADD3 R24, PT, PT, R0, R19, RZ ;  /* 0x0000001300187210 */ /* 0x004fc60007ffe0ff */
[----:B------:R-:W-:Y:S01]  /*03e0*/  IMAD R19, R10, 0x1800, R20 ;  /* 0x000018000a137824 */ /* 0x000fe200078e0214 */
[----:B---3--:R-:W-:-:S03]  /*03f0*/  ISETP.GE.AND P1, PT, R24, R21, PT ;  /* 0x000000151800720c */ /* 0x008fc60003f26270 */
[----:B------:R-:W-:-:S10]  /*0400*/  IMAD.WIDE R18, R19, 0x4, R4 ;  /* 0x0000000413127825 */ /* 0x000fd400078e0204 */
        /* <DEDUP_REMOVED lines=10> */
[----:B------:R-:W-:-:S04]  /*04b0*/  @!P0 VIADD R22, R20, 0x1 ;  /* 0x0000000114168836 */ /* 0x000fc80000000000 */
[----:B-1----:R-:W-:-:S04]  /*04c0*/  IMAD R17, R10, 0x1800, R22 ;  /* 0x000018000a117824 */ /* 0x002fc800078e0216 */
[----:B------:R-:W-:-:S04]  /*04d0*/  IMAD.WIDE R16, R17, 0x4, R4 ;  /* 0x0000000411107825 */ /* 0x000fc800078e0204 */
[----:B------:R-:W-:-:S05]  /*04e0*/  @P2 IMAD.MOV R21, RZ, RZ, R13 ;  /* 0x000000ffff152224 */ /* 0x000fca00078e020d */
[----:B------:R-:W-:-:S05]  /*04f0*/  @P0 MOV R13, R21 ;  /* 0x00000015000d0202 */ /* 0x000fca0000000f00 */
[----:B0-----:R-:W-:-:S04]  /*0500*/  @P0 IMAD R7, R13, 0x1800, R10 ;  /* 0x000018000d070824 */ /* 0x001fc800078e020a */
[----:B------:R-:W-:Y:S01]  /*0510*/  @P0 IMAD.WIDE R6, R7, 0x4, R4 ;  /* 0x0000000407060825 */ /* 0x000fe200078e0204 */
[----:B--2---:R-:W-:-:S03]  /*0520*/  IADD3 R23, PT, PT, R0, R19, RZ ;  /* 0x0000001300177210 */ /* 0x004fc60007ffe0ff */
[----:B------:R-:W-:Y:S01]  /*0530*/  IMAD R19, R13, 0x1800, R22 ;  /* 0x000018000d137824 */ /* 0x000fe200078e0216 */
[----:B---3--:R-:W-:-:S03]  /*0540*/  ISETP.GE.AND P1, PT, R23, R12, PT ;  /* 0x0000000c1700720c */ /* 0x008fc60003f26270 */
[----:B------:R-:W-:-:S10]  /*0550*/  IMAD.WIDE R18, R19, 0x4, R4 ;  /* 0x0000000413127825 */ /* 0x000fd400078e0204 */
[----:B------:R0:W-:Y:S04]  /*0560*/  @!P1 STG.E desc[UR6][R14.64], R23 ;  /* 0x000000170e009986 */ /* 0x0001e8000c101906 */
[----:B------:R-:W2:Y:S04]  /*0570*/  @P0 LDG.E R0, desc[UR6][R6.64] ;  /* 0x0000000606000981 */ /* 0x000ea8000c1e1900 */
[----:B------:R-:W2:Y:S04]  /*0580*/  LDG.E R17, desc[UR6][R16.64] ;  /* 0x0000000610117981 */ /* 0x000ea8000c1e1900 */
[----:B------:R-:W3:Y:S01]  /*0590*/  LDG.E R12, desc[UR6][R18.64] ;  /* 0x00000006120c7981 */ /* 0x000ee2000c1e1900 */
[----:B------:R-:W-:Y:S01]  /*05a0*/  UIADD3 UR4, UPT, UPT, UR4, 0x4, URZ ;  /* 0x0000000404047890 */ /* 0x000fe2000fffe0ff */
[----:B------:R-:W-:Y:S03]  /*05b0*/  BSSY.RECONVERGENT B0, `(.L_x_0) ;  /* 0x0000011000007945 */ /* 0x000fe60003800200 */
[----:B------:R-:W-:Y:S01]  /*05c0*/  UISETP.NE.AND UP0, UPT, UR4, 0x100, UPT ;  /* 0x000001000400788c */ /* 0x000fe2000bf05270 */
[----:B--2---:R-:W-:-:S04]  /*05d0*/  IADD3 R21, PT, PT, R0, R17, RZ ;  /* 0x0000001100157210 */ /* 0x004fc80007ffe0ff */
[----:B---3--:R-:W-:-:S13]  /*05e0*/  ISETP.GE.AND P0, PT, R21, R12, PT ;  /* 0x0000000c1500720c */ /* 0x008fda0003f06270 */
[----:B------:R0:W-:Y:S01]  /*05f0*/  @!P0 STG.E desc[UR6][R18.64], R21 ;  /* 0x0000001512008986 */ /* 0x0001e2000c101906 */
[----:B------:R-:W-:-:S13]  /*0600*/  ISETP.GE.AND P0, PT, R22, 0x17ff, PT ;  /* 0x000017ff1600780c */ /* 0x000fda0003f06270 */
[----:B0-----:R-:W-:Y:S05]  /*0610*/  @!P0 BRA `(.L_x_1) ;  /* 0x0000000000248947 */ /* 0x001fea0003800000 */
[C---:B------:R-:W-:Y:S02]  /*0620*/  ISETP.GE.AND P0, PT, R13.reuse, 0x17ff, PT ;  /* 0x000017ff0d00780c */ /* 0x040fe40003f06270 */
[----:B------:R-:W-:-:S11]  /*0630*/  IADD3 R15, PT, PT, R13, 0x1, RZ ;  /* 0x000000010d0f7810 */ /* 0x000fd60007ffe0ff */
[----:B------:R-:W-:-:S04]  /*0640*/  @P0 IMAD.MOV R15, RZ, RZ, R13 ;  /* 0x000000ffff0f0224 */ /* 0x000fc800078e020d */
[----:B------:R-:W-:-:S04]  /*0650*/  IMAD R7, R15, 0x1800, R10 ;  /* 0x000018000f077824 */ /* 0x000fc800078e020a */
[----:B------:R-:W-:-:S05]  /*0660*/  IMAD.WIDE R6, R7, 0x4, R4 ;  /* 0x0000000407067825 */ /* 0x000fca00078e0204 */
[----:B------:R0:W5:Y:S01]  /*0670*/  LDG.E R0, desc[UR6][R6.64] ;  /* 0x0000000606007981 */ /* 0x000162000c1e1900 */
[----:B------:R-:W-:Y:S01]  /*0680*/  HFMA2 R12, -RZ, RZ, 0, 0 ;  /* 0x00000000ff0c7431 */ /* 0x000fe200000001ff */
[----:B------:R-:W-:Y:S01]  /*0690*/  MOV R13, R15 ;  /* 0x0000000f000d7202 */ /* 0x000fe20000000f00 */
[----:B------:R-:W-:Y:S06]  /*06a0*/  BRA `(.L_x_2) ;  /* 0x0000000000047947 */ /* 0x000fec0003800000 */
.L_x_1:
[----:B------:R-:W-:-:S07]  /*06b0*/  VIADD R12, R22, 0x1 ;  /* 0x00000001160c7836 */ /* 0x000fce0000000000 */
.L_x_2:
[----:B------:R-:W-:Y:S05]  /*06c0*/  BSYNC.RECONVERGENT B0 ;  /* 0x0000000000007941 */ /* 0x000fea0003800200 */
.L_x_0:
[----:B------:R-:W-:Y:S05]  /*06d0*/  BRA.U UP0, `(.L_x_3) ;  /* 0xfffffff900a47547 */ /* 0x000fea000b83ffff */
[----:B------:R-:W-:Y:S02]  /*06e0*/  ISETP.NE.AND P0, PT, R8, RZ, PT ;  /* 0x000000ff0800720c */ /* 0x000fe40003f05270 */
[----:B------:R-:W-:-:S11]  /*06f0*/  IADD3 R10, PT, PT, R10, 0x1, RZ ;  /* 0x000000010a0a7810 */ /* 0x000fd60007ffe0ff */
[----:B------:R-:W-:-:S05]  /*0700*/  @!P0 MOV R5, 0x1 ;  /* 0x0000000100058802 */ /* 0x000fca0000000f00 */
[----:B------:R1:W-:Y:S01]  /*0710*/  @!P0 STG.E desc[UR6][R2.64], R5 ;  /* 0x0000000502008986 */ /* 0x0003e2000c101906 */
[----:B------:R-:W-:Y:S01]  /*0720*/  BAR.SYNC.DEFER_BLOCKING 0x0 ;  /* 0x0000000000007b1d */ /* 0x000fe20000010000 */
[----:B------:R-:W-:-:S13]  /*0730*/  ISETP.NE.AND P0, PT, R10, 0x1800, PT ;  /* 0x000018000a00780c */ /* 0x000fda0003f05270 */
[----:B-1----:R-:W-:Y:S05]  /*0740*/  @P0 BRA `(.L_x_4) ;  /* 0xfffffff800640947 */ /* 0x002fea000383ffff */
[----:B------:R-:W-:Y:S05]  /*0750*/  EXIT ;  /* 0x000000000000794d */ /* 0x000fea0003800000 */
.L_x_5:
[----:B------:R-:W-:-:S00]  /*0760*/  BRA `(.L_x_5) ;  /* 0xfffffffc00fc7947 */ /* 0x000fc0000383ffff */
[----:B------:R-:W-:-:S00]  /*0770*/  NOP ;  /* 0x0000000000007918 */ /* 0x000fc00000000000 */
        /* <DEDUP_REMOVED lines=8> */
.L_x_15:


//--------------------- .text._Z16calcWithAtomic1DPiS_ --------------------------
	.section	.text._Z16calcWithAtomic1DPiS_,"ax",@progbits
	.align	128
        .global         _Z16calcWithAtomic1DPiS_
        .type           _Z16calcWithAtomic1DPiS_,@function
        .size           _Z16calcWithAtomic1DPiS_,(.L_x_16 - _Z16calcWithAtomic1DPiS_)
        .other          _Z16calcWithAtomic1DPiS_,@"STO_CUDA_ENTRY STV_DEFAULT"
_Z16calcWithAtomic1DPiS_:
.text._Z16calcWithAtomic1DPiS_:
[----:B------:R-:W-:Y:S01]  /*0000*/  LDC R1, c[0x0][0x37c] ;  /* 0x0000df00ff017b82 */ /* 0x000fe20000000800 */
[----:B------:R-:W0:Y:S01]  /*0010*/  S2R R9, SR_CTAID.X ;  /* 0x0000000000097919 */ /* 0x000e220000002500 */
[----:B------:R-:W1:Y:S06]  /*0020*/  LDCU UR4, c[0x0][0x360] ;  /* 0x00006c00ff0477ac */ /* 0x000e6c0008000800 */
[----:B------:R-:W0:Y:S01]  /*0030*/  LDC.64 R2, c[0x0][0x388] ;  /* 0x0000e200ff027b82 */ /* 0x000e220000000a00 */
[----:B------:R-:W1:Y:S01]  /*0040*/  S2R R0, SR_TID.X ;  /* 0x0000000000007919 */ /* 0x000e620000002100 */
[----:B------:R-:W2:Y:S01]  /*0050*/  LDCU.64 UR6, c[0x0][0x358] ;  /* 0x00006b00ff0677ac */ /* 0x000ea20008000a00 */
[----:B0-----:R-:W-:-:S04]  /*0060*/  IMAD.WIDE.U32 R2, R9, 0x4, R2 ;  /* 0x0000000409027825 */ /* 0x001fc800078e0002 */
[----:B-1----:R-:W-:Y:S02]  /*0070*/  IMAD R5, R9, UR4, R0 ;  /* 0x0000000409057c24 */ /* 0x002fe4000f8e0200 */
[----:B------:R-:W-:-:S03]  /*0080*/  HFMA2 R9, -RZ, RZ, 0, 0 ;  /* 0x00000000ff097431 */ /* 0x000fc600000001ff */
[----:B------:R-:W-:-:S05]  /*0090*/  SHF.L.U32 R5, R5, 0x8, RZ ;  /* 0x0000000805057819 */ /* 0x000fca00000006ff */
[----:B------:R-:W-:-:S05]  /*00a0*/  IMAD.HI R8, R5, 0x2aaaaaab, RZ ;  /* 0x2aaaaaab05087827 */ /* 0x000fca00078e02ff */
[----:B------:R-:W-:-:S04]  /*00b0*/  SHF.R.U32.HI R7, RZ, 0x1f, R8 ;  /* 0x0000001fff077819 */ /* 0x000fc80000011608 */
[----:B------:R-:W-:-:S05]  /*00c0*/  LEA.HI.SX32 R8, R8, R7, 0x16 ;  /* 0x0000000708087211 */ /* 0x000fca00078fb2ff */
[----:B--2---:R-:W-:-:S07]  /*00d0*/  IMAD R10, R8, -0x1800, R5 ;  /* 0xffffe800080a7824 */ /* 0x004fce00078e0205 */
.L_x_7:
[----:B0-----:R0:W-:Y:S01]  /*00e0*/  STG.E desc[UR6][R2.64], RZ ;  /* 0x000000ff02007986 */ /* 0x0011e2000c101906 */
[----:B------:R-:W1:Y:S01]  /*00f0*/  LDC.64 R4, c[0x0][0x380] ;  /* 0x0000e000ff047b82 */ /* 0x000e620000000a00 */
[----:B------:R-:W-:Y:S01]  /*0100*/  IMAD.MOV.U32 R6, RZ, RZ, R8 ;  /* 0x000000ffff067224 */ /* 0x000fe200078e0008 */
[----:B------:R-:W-:Y:S01]  /*0110*/  MOV R7, R10 ;  /* 0x0000000a00077202 */ /* 0x000fe20000000f00 */
[----:B------:R-:W-:-:S06]  /*0120*/  UMOV UR4, URZ ;  /* 0x000000ff00047c82 */ /* 0x000fcc0008000000 */
.L_x_6:
[----:B------:R-:W-:Y:S02]  /*0130*/  IMAD R19, R9, 0x1800, R7 ;  /* 0x0000180009137824 */ /* 0x000fe400078e0207 */
[----:B------:R-:W-:Y:S02]  /*0140*/  IMAD R21, R6, 0x1800, R9 ;  /* 0x0000180006157824 */ /* 0x000fe400078e0209 */
[----:B-1----:R-:W-:-:S04]  /*0150*/  IMAD.WIDE R18, R19, 0x4, R4 ;  /* 0x0000000413127825 */ /* 0x002fc800078e0204 */
[----:B------:R-:W-:Y:S02]  /*0160*/  IMAD.WIDE R16, R21, 0x4, R4 ;  /* 0x0000000415107825 */ /* 0x000fe400078e0204 */
[----:B------:R-:W2:Y:S02]  /*0170*/  LDG.E R19, desc[UR6][R18.64] ;  /* 0x0000000612137981 */ /* 0x000ea4000c1e1900 */
[----:B------:R-:W-:Y:S02]  /*0180*/  IMAD R13, R6, 0x1800, R7 ;  /* 0x00001800060d7824 */ /* 0x000fe400078e0207 */
[----:B------:R-:W2:Y:S02]  /*0190*/  LDG.E R16, desc[UR6][R16.64] ;  /* 0x0000000610107981 */ /* 0x000ea4000c1e1900 */
[----:B------:R-:W-:-:S05]  /*01a0*/  IMAD.WIDE R12, R13, 0x4, R4 ;  /* 0x000000040d0c7825 */ /* 0x000fca00078e0204 */
[----:B------:R-:W3:Y:S01]  /*01b0*/  LDG.E R11, desc[UR6][R12.64] ;  /* 0x000000060c0b7981 */ /* 0x000ee2000c1e1900 */
[C---:B------:R-:W-:Y:S01]  /*01c0*/  ISETP.GT.AND P0, PT, R7.reuse, 0x17fe, PT ;  /* 0x000017fe0700780c */ /* 0x040fe20003f04270 */
[----:B------:R-:W-:Y:S01]  /*01d0*/  VIADD R7, R7, 0x1 ;  /* 0x0000000107077836 */ /* 0x000fe20000000000 */
[----:B------:R-:W-:Y:S01]  /*01e0*/  IADD3 R14, PT, PT, R6, 0x1, RZ ;  /* 0x00000001060e7810 */ /* 0x000fe20007ffe0ff */
[----:B------:R-:W-:-:S03]  /*01f0*/  VIADD R15, R21, 0x1800 ;  /* 0x00001800150f7836 */ /* 0x000fc60000000000 */
[----:B------:R-:W-:-:S07]  /*0200*/  SEL R23, R7, RZ, !P0 ;  /* 0x000000ff07177207 */ /* 0x000fce0004000000 */
[----:B------:R-:W-:Y:S02]  /*0210*/  @!P0 IADD3 R15, PT, PT, R21, RZ, RZ ;  /* 0x000000ff150f8210 */ /* 0x000fe40007ffe0ff */
[----:B------:R-:W-:-:S05]  /*0220*/  @!P0 IADD3 R14, PT, PT, R6, RZ, RZ ;  /* 0x000000ff060e8210 */ /* 0x000fca0007ffe0ff */
[----:B------:R-:W-:-:S04]  /*0230*/  IMAD R7, R14, 0x1800, R23 ;  /* 0x000018000e077824 */ /* 0x000fc800078e0217 */
[----:B------:R-:W-:Y:S01]  /*0240*/  IMAD.WIDE R6, R7, 0x4, R4 ;  /* 0x0000000407067825 */ /* 0x000fe200078e0204 */
[----:B--2---:R-:W-:-:S03]  /*0250*/  IADD3 R22, PT, PT, R16, R19, RZ ;  /* 0x0000001310167210 */ /* 0x004fc60007ffe0ff */
[----:B------:R-:W-:Y:S01]  /*0260*/  IMAD R19, R9, 0x1800, R23 ;  /* 0x0000180009137824 */ /* 0x000fe200078e0217 */
[----:B---3--:R-:W-:-:S03]  /*0270*/  ISETP.GE.AND P1, PT, R22, R11, PT ;  /* 0x0000000b1600720c */ /* 0x008fc60003f26270 */
[----:B------:R-:W-:-:S04]  /*0280*/  IMAD.WIDE R18, R19, 0x4, R4 ;  /* 0x0000000413127825 */ /* 0x000fc800078e0204 */
[----:B------:R-:W-:-:S06]  /*0290*/  IMAD.WIDE R16, R15, 0x4, R4 ;  /* 0x000000040f107825 */ /* 0x000fcc00078e0204 */
[----:B------:R1:W-:Y:S04]  /*02a0*/  @!P1 STG.E desc[UR6][R12.64], R22 ;  /* 0x000000160c009986 */ /* 0x0003e8000c101906 */
[----:B------:R-:W2:Y:S04]  /*02b0*/  LDG.E R19, desc[UR6][R18.64] ;  /* 0x0000000612137981 */ /* 0x000ea8000c1e1900 */
[----:B------:R3:W2:Y:S04]  /*02c0*/  LDG.E R16, desc[UR6][R16.64] ;  /* 0x0000000610107981 */ /* 0x0006a8000c1e1900 */
[----:B------:R-:W4:Y:S01]  /*02d0*/  LDG.E R20, desc[UR6][R6.64] ;  /* 0x0000000606147981 */ /* 0x000f22000c1e1900 */
[C---:B------:R-:W-:Y:S01]  /*02e0*/  ISETP.GT.AND P0, PT, R23.reuse, 0x17fe, PT ;  /* 0x000017fe1700780c */ /* 0x040fe20003f04270 */
[----:B------:R-:W-:-:S05]  /*02f0*/  VIADD R21, R23, 0x1 ;  /* 0x0000000117157836 */ /* 0x000fca0000000000 */
[----:B------:R-:W-:Y:S01]  /*0300*/  SEL R24, R21, RZ, !P0 ;  /* 0x000000ff15187207 */ /* 0x000fe20004000000 */
[----:B------:R-:W-:Y:S01]  /*0310*/  VIADD R21, R15, 0x1800 ;  /* 0x000018000f157836 */ /* 0x000fe20000000000 */
[----:B------:R-:W-:-:S03]  /*0320*/  IADD3 R11, PT, PT, R14, 0x1, RZ ;  /* 0x000000010e0b7810 */ /* 0x000fc60007ffe0ff */
[----:B---3--:R-:W-:Y:S02]  /*0330*/  IMAD R17, R9, 0x1800, R24 ;  /* 0x0000180009117824 */ /* 0x008fe400078e0218 */
[----:B------:R-:W-:Y:S02]  /*0340*/  @!P0 IADD3 R21, PT, PT, R15, RZ, RZ ;  /* 0x000000ff0f158210 */ /* 0x000fe40007ffe0ff */
[----:B------:R-:W-:-:S03]  /*0350*/  @!P0 IADD3 R11, PT, PT, R14, RZ, RZ ;  /* 0x000000ff0e0b8210 */ /* 0x000fc60007ffe0ff */
[----:B------:R-:W-:-:S04]  /*0360*/  IMAD.WIDE R14, R21, 0x4, R4 ;  /* 0x00000004150e7825 */ /* 0x000fc800078e0204 */
[----:B-1----:R-:W-:-:S04]  /*0370*/  IMAD R13, R11, 0x1800, R24 ;  /* 0x000018000b0d7824 */ /* 0x002fc800078e0218 */
[----:B------:R-:W-:Y:S01]  /*0380*/  IMAD.WIDE R12, R13, 0x4, R4 ;  /* 0x000000040d0c7825 */ /* 0x000fe200078e0204 */
[----:B--2---:R-:W-:-:S04]  /*0390*/  IADD3 R25, PT, PT, R16, R19, RZ ;  /* 0x0000001310197210 */ /* 0x004fc80007ffe0ff */
[----:B----4-:R-:W-:Y:S01]  /*03a0*/  ISETP.GE.AND P1, PT, R25, R20, PT ;  /* 0x000000141900720c */ /* 0x010fe20003f26270 */
[----:B------:R-:W-:-:S12]  /*03b0*/  IMAD.WIDE R16, R17, 0x4, R4 ;  /* 0x0000000411107825 */ /* 0x000fd800078e0204 */
[----:B------:R1:W-:Y:S04]  /*03c0*/  @!P1 STG.E desc[UR6][R6.64], R25 ;  /* 0x0000001906009986 */ /* 0x0003e8000c101906 */
[----:B------:R-:W2:Y:S04]  /*03d0*/  LDG.E R17, desc[UR6][R16.64] ;  /* 0x0000000610117981 */ /* 0x000ea8000c1e1900 */
[----:B------:R-:W2:Y:S04]  /*03e0*/  LDG.E R14, desc[UR6][R14.64] ;  /* 0x000000060e0e7981 */ /* 0x000ea8000c1e1900 */
[----:B------:R-:W3:Y:S01]  /*03f0*/  LDG.E R18, desc[UR6][R12.64] ;  /* 0x000000060c127981 */ /* 0x000ee2000c1e1900 */
[----:B------:R-:W-:-:S02]  /*0400*/  ISETP.GT.AND P0, PT, R24, 0x17fe, PT ;  /* 0x000017fe1800780c */ /* 0x000fc40003f04270 */
[----:B------:R-:W-:Y:S01]  /*0410*/  IADD3 R19, PT, PT, R24, 0x1, RZ ;  /* 0x0000000118137810 */ /* 0x000fe20007ffe0ff */
[----:B------:R-:W-:-:S03]  /*0420*/  VIADD R23, R21, 0x1800 ;  /* 0x0000180015177836 */ /* 0x000fc60000000000 */
[----:B------:R-:W-:-:S07]  /*0430*/  SEL R19, R19, RZ, !P0 ;  /* 0x000000ff13137207 */ /* 0x000fce0004000000 */
[----:B------:R-:W-:Y:S01]  /*0440*/  @!P0 IADD3 R23, PT, PT, R21, RZ, RZ ;  /* 0x000000ff15178210 */ /* 0x000fe20007ffe0ff */
[----:B--2---:R-:W-:-:S05]  /*0450*/  IMAD.IADD R27, R14, 0x1, R17 ;  /* 0x000000010e1b7824 */ /* 0x004fca00078e0211 */
[----:B---3--:R-:W-:Y:S01]  /*0460*/  ISETP.GE.AND P1, PT, R27, R18, PT ;  /* 0x000000121b00720c */ /* 0x008fe20003f26270 */
[----:B------:R-:W-:Y:S01]  /*0470*/  IMAD R17, R9, 0x1800, R19 ;  /* 0x0000180009117824 */ /* 0x000fe200078e0213 */
[C---:B------:R-:W-:Y:S02]  /*0480*/  IADD3 R18, PT, PT, R11.reuse, 0x1, RZ ;  /* 0x000000010b127810 */ /* 0x040fe40007ffe0ff */
[----:B------:R-:W-:Y:S01]  /*0490*/  @!P0 IADD3 R18, PT, PT, R11, RZ, RZ ;  /* 0x000000ff0b128210 */ /* 0x000fe20007ffe0ff */
[----:B------:R-:W-:-:S04]  /*04a0*/  IMAD.WIDE R14, R23, 0x4, R4 ;  /* 0x00000004170e7825 */ /* 0x000fc800078e0204 */
[----:B------:R-:W-:-:S04]  /*04b0*/  IMAD.WIDE R16, R17, 0x4, R4 ;  /* 0x0000000411107825 */ /* 0x000fc800078e0204 */
[----:B------:R-:W-:Y:S01]  /*04c0*/  IMAD R21, R18, 0x1800, R19 ;  /* 0x0000180012157824 */ /* 0x000fe200078e0213 */
[----:B------:R2:W-:Y:S03]  /*04d0*/  @!P1 STG.E desc[UR6][R12.64], R27 ;  /* 0x0000001b0c009986 */ /* 0x0005e6000c101906 */
[----:B------:R-:W-:Y:S01]  /*04e0*/  IMAD.WIDE R20, R21, 0x4, R4 ;  /* 0x0000000415147825 */ /* 0x000fe200078e0204 */
[----:B------:R-:W3:Y:S04]  /*04f0*/  LDG.E R14, desc[UR6][R14.64] ;  /* 0x000000060e0e7981 */ /* 0x000ee8000c1e1900 */
[----:B------:R-:W3:Y:S04]  /*0500*/  LDG.E R17, desc[UR6][R16.64] ;  /* 0x0000000610117981 */ /* 0x000ee8000c1e1900 */
[----:B-1----:R-:W4:Y:S01]  /*0510*/  LDG.E R6, desc[UR6][R20.64] ;  /* 0x0000000614067981 */ /* 0x002f22000c1e1900 */
[----:B------:R-:W-:-:S04]  /*0520*/  UIADD3 UR4, UPT, UPT, UR4, 0x4, URZ ;  /* 0x0000000404047890 */ /* 0x000fc8000fffe0ff */
[----:B------:R-:W-:Y:S01]  /*0530*/  UISETP.NE.AND UP0, UPT, UR4, 0x100, UPT ;  /* 0x000001000400788c */ /* 0x000fe2000bf05270 */
[----:B------:R-:W-:Y:S01]  /*0540*/  IADD3 R7, PT, PT, R19, 0x1, RZ ;  /* 0x0000000113077810 */ /* 0x000fe20007ffe0ff */
[----:B---3--:R-:W-:-:S05]  /*0550*/  IMAD.IADD R11, R14, 0x1, R17 ;  /* 0x000000010e0b7824 */ /* 0x008fca00078e0211 */
[----:B----4-:R-:W-:-:S13]  /*0560*/  ISETP.GE.AND P0, PT, R11, R6, PT ;  /* 0x000000060b00720c */ /* 0x010fda0003f06270 */
[----:B------:R2:W-:Y:S01]  /*0570*/  @!P0 STG.E desc[UR6][R20.64], R11 ;  /* 0x0000000b14008986 */ /* 0x0005e2000c101906 */
[----:B------:R-:W-:Y:S02]  /*0580*/  ISETP.GT.AND P0, PT, R19, 0x17fe, PT ;  /* 0x000017fe1300780c */ /* 0x000fe40003f04270 */
[----:B------:R-:W-:Y:S02]  /*0590*/  IADD3 R6, PT, PT, R18, 0x1, RZ ;  /* 0x0000000112067810 */ /* 0x000fe40007ffe0ff */
[----:B------:R-:W-:-:S09]  /*05a0*/  SEL R7, R7, RZ, !P0 ;  /* 0x000000ff07077207 */ /* 0x000fd20004000000 */
[----:B------:R-:W-:Y:S01]  /*05b0*/  @!P0 IMAD.MOV R6, RZ, RZ, R18 ;  /* 0x000000ffff068224 */ /* 0x000fe200078e0212 */
[----:B--2---:R-:W-:Y:S06]  /*05c0*/  BRA.U UP0, `(.L_x_6) ;  /* 0xfffffff900d87547 */ /* 0x004fec000b83ffff */
        /* <DEDUP_REMOVED lines=8> */
.L_x_8:
        /* <DEDUP_REMOVED lines=11> */
.L_x_16:


//--------------------- .text._Z19calcWithoutAtomic1DPii --------------------------
	.section	.text._Z19calcWithoutAtomic1DPii,"ax",@progbits
	.align	128
        .global         _Z19calcWithoutAtomic1DPii
        .type           _Z19calcWithoutAtomic1DPii,@function
        .size           _Z19calcWithoutAtomic1DPii,(.L_x_17 - _Z19calcWithoutAtomic1DPii)
        .other          _Z19calcWithoutAtomic1DPii,@"STO_CUDA_ENTRY STV_DEFAULT"
_Z19calcWithoutAtomic1DPii:
.text._Z19calcWithoutAtomic1DPii:
[----:B------:R-:W-:Y:S01]  /*0000*/  LDC R1, c[0x0][0x37c] ;  /* 0x0000df00ff017b82 */ /* 0x000fe20000000800 */
[----:B------:R-:W0:Y:S07]  /*0010*/  S2R R3, SR_TID.X ;  /* 0x0000000000037919 */ /* 0x000e2e0000002100 */
[----:B------:R-:W0:Y:S01]  /*0020*/  S2UR UR4, SR_CTAID.X ;  /* 0x00000000000479c3 */ /* 0x000e220000002500 */
[----:B------:R-:W1:Y:S07]  /*0030*/  LDCU.64 UR6, c[0x0][0x358] ;  /* 0x00006b00ff0677ac */ /* 0x000e6e0008000a00 */
[----:B------:R-:W0:Y:S02]  /*0040*/  LDC R0, c[0x0][0x360] ;  /* 0x0000d800ff007b82 */ /* 0x000e240000000800 */
[----:B0-----:R-:W-:Y:S01]  /*0050*/  IMAD R0, R0, UR4, R3 ;  /* 0x0000000400007c24 */ /* 0x001fe2000f8e0203 */
[----:B------:R-:W-:-:S05]  /*0060*/  UMOV UR4, URZ ;  /* 0x000000ff00047c82 */ /* 0x000fca0008000000 */
[----:B------:R-:W0:Y:S01]  /*0070*/  LDC.64 R2, c[0x0][0x380] ;  /* 0x0000e000ff027b82 */ /* 0x000e220000000a00 */
[----:B------:R-:W-:-:S07]  /*0080*/  SHF.L.U32 R4, R0, 0x8, RZ ;  /* 0x0000000800047819 */ /* 0x000fce00000006ff */
[----:B------:R-:W2:Y:S01]  /*0090*/  LDC R0, c[0x0][0x388] ;  /* 0x0000e200ff007b82 */ /* 0x000ea20000000800 */
[----:B------:R-:W-:-:S05]  /*00a0*/  IMAD.HI R5, R4, 0x2aaaaaab, RZ ;  /* 0x2aaaaaab04057827 */ /* 0x000fca00078e02ff */
[----:B------:R-:W-:-:S04]  /*00b0*/  SHF.R.U32.HI R6, RZ, 0x1f, R5 ;  /* 0x0000001fff067819 */ /* 0x000fc80000011605 */
[----:B------:R-:W-:-:S05]  /*00c0*/  LEA.HI.SX32 R13, R5, R6, 0x16 ;  /* 0x00000006050d7211 */ /* 0x000fca00078fb2ff */
[----:B-1----:R-:W-:-:S07]  /*00d0*/  IMAD R12, R13, -0x1800, R4 ;  /* 0xffffe8000d0c7824 */ /* 0x002fce00078e0204 */
.L_x_9:
[----:B--2---:R-:W-:Y:S02]  /*00e0*/  IMAD R9, R0, 0x1800, R12 ;  /* 0x0000180000097824 */ /* 0x004fe400078e020c */
[----:B------:R-:W-:Y:S02]  /*00f0*/  IMAD R11, R13, 0x1800, R0 ;  /* 0x000018000d0b7824 */ /* 0x000fe400078e0200 */
[----:B0-----:R-:W-:-:S04]  /*0100*/  IMAD.WIDE R8, R9, 0x4, R2 ;  /* 0x0000000409087825 */ /* 0x001fc800078e0202 */
[----:B------:R-:W-:Y:S02]  /*0110*/  IMAD.WIDE R6, R11, 0x4, R2 ;  /* 0x000000040b067825 */ /* 0x000fe400078e0202 */
[----:B------:R-:W2:Y:S02]  /*0120*/  LDG.E R9, desc[UR6][R8.64] ;  /* 0x0000000608097981 */ /* 0x000ea4000c1e1900 */
[----:B------:R-:W-:Y:S02]  /*0130*/  IMAD R5, R13, 0x1800, R12 ;  /* 0x000018000d057824 */ /* 0x000fe400078e020c */
[----:B------:R0:W2:Y:S02]  /*0140*/  LDG.E R6, desc[UR6][R6.64] ;  /* 0x0000000606067981 */ /* 0x0000a4000c1e1900 */
[----:B------:R-:W-:-:S05]  /*0150*/  IMAD.WIDE R4, R5, 0x4, R2 ;  /* 0x0000000405047825 */ /* 0x000fca00078e0202 */
[----:B------:R-:W3:Y:S01]  /*0160*/  LDG.E R10, desc[UR6][R4.64] ;  /* 0x00000006040a7981 */ /* 0x000ee2000c1e1900 */
[C---:B------:R-:W-:Y:S02]  /*0170*/  ISETP.GT.AND P0, PT, R12.reuse, 0x17fe, PT ;  /* 0x000017fe0c00780c */ /* 0x040fe40003f04270 */
[----:B------:R-:W-:-:S04]  /*0180*/  IADD3 R12, PT, PT, R12, 0x1, RZ ;  /* 0x000000010c0c7810 */ /* 0x000fc80007ffe0ff */
[----:B------:R-:W-:Y:S02]  /*0190*/  SEL R19, R12, RZ, !P0 ;  /* 0x000000ff0c137207 */ /* 0x000fe40004000000 */
[----:B------:R-:W-:Y:S02]  /*01a0*/  IADD3 R15, PT, PT, R11, 0x1800, RZ ;  /* 0x000018000b0f7810 */ /* 0x000fe40007ffe0ff */
[----:B------:R-:W-:-:S03]  /*01b0*/  IADD3 R14, PT, PT, R13, 0x1, RZ ;  /* 0x000000010d0e7810 */ /* 0x000fc60007ffe0ff */
[----:B------:R-:W-:Y:S01]  /*01c0*/  @!P0 IADD3 R15, PT, PT, R11, RZ, RZ ;  /* 0x000000ff0b0f8210 */ /* 0x000fe20007ffe0ff */
[----:B------:R-:W-:Y:S02]  /*01d0*/  IMAD R11, R0, 0x1800, R19 ;  /* 0x00001800000b7824 */ /* 0x000fe400078e0213 */
[----:B------:R-:W-:-:S04]  /*01e0*/  @!P0 IMAD.MOV R14, RZ, RZ, R13 ;  /* 0x000000ffff0e8224 */ /* 0x000fc800078e020d */
[----:B0-----:R-:W-:Y:S02]  /*01f0*/  IMAD R7, R14, 0x1800, R19 ;  /* 0x000018000e077824 */ /* 0x001fe400078e0213 */
[----:B--2---:R-:W-:-:S05]  /*0200*/  IMAD.IADD R17, R6, 0x1, R9 ;  /* 0x0000000106117824 */ /* 0x004fca00078e0209 */
[----:B---3--:R-:W-:Y:S01]  /*0210*/  ISETP.GE.AND P1, PT, R17, R10, PT ;  /* 0x0000000a1100720c */ /* 0x008fe20003f26270 */
[----:B------:R-:W-:-:S04]  /*0220*/  IMAD.WIDE R10, R11, 0x4, R2 ;  /* 0x000000040b0a7825 */ /* 0x000fc800078e0202 */
[----:B------:R-:W-:-:S04]  /*0230*/  IMAD.WIDE R8, R15, 0x4, R2 ;  /* 0x000000040f087825 */ /* 0x000fc800078e0202 */
[----:B------:R-:W-:-:S04]  /*0240*/  IMAD.WIDE R6, R7, 0x4, R2 ;  /* 0x0000000407067825 */ /* 0x000fc800078e0202 */
[----:B------:R0:W-:Y:S04]  /*0250*/  @!P1 STG.E desc[UR6][R4.64], R17 ;  /* 0x0000001104009986 */ /* 0x0001e8000c101906 */
[----:B------:R-:W2:Y:S04]  /*0260*/  LDG.E R11, desc[UR6][R10.64] ;  /* 0x000000060a0b7981 */ /* 0x000ea8000c1e1900 */
[----:B------:R-:W2:Y:S04]  /*0270*/  LDG.E R8, desc[UR6][R8.64] ;  /* 0x0000000608087981 */ /* 0x000ea8000c1e1900 */
[----:B------:R-:W3:Y:S01]  /*0280*/  LDG.E R12, desc[UR6][R6.64] ;  /* 0x00000006060c7981 */ /* 0x000ee2000c1e1900 */
[----:B------:R-:W-:-:S02]  /*0290*/  ISETP.GT.AND P0, PT, R19, 0x17fe, PT ;  /* 0x000017fe1300780c */ /* 0x000fc40003f04270 */
[----:B------:R-:W-:-:S04]  /*02a0*/  IADD3 R13, PT, PT, R19, 0x1, RZ ;  /* 0x00000001130d7810 */ /* 0x000fc80007ffe0ff */
[----:B------:R-:W-:Y:S02]  /*02b0*/  SEL R21, R13, RZ, !P0 ;  /* 0x000000ff0d157207 */ /* 0x000fe40004000000 */
[----:B------:R-:W-:Y:S02]  /*02c0*/  IADD3 R13, PT, PT, R15, 0x1800, RZ ;  /* 0x000018000f0d7810 */ /* 0x000fe40007ffe0ff */
[----:B------:R-:W-:-:S03]  /*02d0*/  IADD3 R16, PT, PT, R14, 0x1, RZ ;  /* 0x000000010e107810 */ /* 0x000fc60007ffe0ff */
[----:B------:R-:W-:Y:S01]  /*02e0*/  @!P0 IADD3 R13, PT, PT, R15, RZ, RZ ;  /* 0x000000ff0f0d8210 */ /* 0x000fe20007ffe0ff */
[----:B------:R-:W-:-:S04]  /*02f0*/  @!P0 IMAD.MOV R16, RZ, RZ, R14 ;  /* 0x000000ffff108224 */ /* 0x000fc800078e020e */
[----:B0-----:R-:W-:-:S04]  /*0300*/  IMAD R5, R16, 0x1800, R21 ;  /* 0x0000180010057824 */ /* 0x001fc800078e0215 */
[----:B------:R-:W-:-:S04]  /*0310*/  IMAD.WIDE R4, R5, 0x4, R2 ;  /* 0x0000000405047825 */ /* 0x000fc800078e0202 */
[----:B--2---:R-:W-:-:S05]  /*0320*/  IMAD.IADD R19, R8, 0x1, R11 ;  /* 0x0000000108137824 */ /* 0x004fca00078e020b */
[----:B---3--:R-:W-:Y:S01]  /*0330*/  ISETP.GE.AND P1, PT, R19, R12, PT ;  /* 0x0000000c1300720c */ /* 0x008fe20003f26270 */
[----:B------:R-:W-:Y:S02]  /*0340*/  IMAD R11, R0, 0x1800, R21 ;  /* 0x00001800000b7824 */ /* 0x000fe400078e0215 */
[----:B------:R-:W-:-:S04]  /*0350*/  IMAD.WIDE R8, R13, 0x4, R2 ;  /* 0x000000040d087825 */ /* 0x000fc800078e0202 */
[----:B------:R-:W-:-:S06]  /*0360*/  IMAD.WIDE R10, R11, 0x4, R2 ;  /* 0x000000040b0a7825 */ /* 0x000fcc00078e0202 */
[----:B------:R0:W-:Y:S04]  /*0370*/  @!P1 STG.E desc[UR6][R6.64], R19 ;  /* 0x0000001306009986 */ /* 0x0001e8000c101906 */
[----:B------:R-:W2:Y:S04]  /*0380*/  LDG.E R11, desc[UR6][R10.64] ;  /* 0x000000060a0b7981 */ /* 0x000ea8000c1e1900 */
[----:B------:R1:W2:Y:S04]  /*0390*/  LDG.E R8, desc[UR6][R8.64] ;  /* 0x0000000608087981 */ /* 0x0002a8000c1e1900 */
[----:B------:R-:W3:Y:S01]  /*03a0*/  LDG.E R12, desc[UR6][R4.64] ;  /* 0x00000006040c7981 */ /* 0x000ee2000c1e1900 */
[----:B------:R-:W-:-:S02]  /*03b0*/  ISETP.GT.AND P0, PT, R21, 0x17fe, PT ;  /* 0x000017fe1500780c */ /* 0x000fc40003f04270 */
[----:B------:R-:W-:-:S04]  /*03c0*/  IADD3 R14, PT, PT, R21, 0x1, RZ ;  /* 0x00000001150e7810 */ /* 0x000fc80007ffe0ff */
[----:B0-----:R-:W-:Y:S02]  /*03d0*/  SEL R19, R14, RZ, !P0 ;  /* 0x000000ff0e137207 */ /* 0x001fe40004000000 */
[----:B------:R-:W-:-:S03]  /*03e0*/  IADD3 R15, PT, PT, R13, 0x1800, RZ ;  /* 0x000018000d0f7810 */ /* 0x000fc60007ffe0ff */
[----:B-1----:R-:W-:Y:S02]  /*03f0*/  IMAD R9, R0, 0x1800, R19 ;  /* 0x0000180000097824 */ /* 0x002fe400078e0213 */
[----:B------:R-:W-:-:S05]  /*0400*/  @!P0 IADD3 R15, PT, PT, R13, RZ, RZ ;  /* 0x000000ff0d0f8210 */ /* 0x000fca0007ffe0ff */
[----:B------:R-:W-:Y:S01]  /*0410*/  IMAD.WIDE R6, R15, 0x4, R2 ;  /* 0x000000040f067825 */ /* 0x000fe200078e0202 */
[----:B--2---:R-:W-:-:S04]  /*0420*/  IADD3 R17, PT, PT, R8, R11, RZ ;  /* 0x0000000b08117210 */ /* 0x004fc80007ffe0ff */
[----:B---3--:R-:W-:Y:S01]  /*0430*/  ISETP.GE.AND P1, PT, R17, R12, PT ;  /* 0x0000000c1100720c */ /* 0x008fe20003f26270 */
[C---:B------:R-:W-:Y:S01]  /*0440*/  VIADD R12, R16.reuse, 0x1 ;  /* 0x00000001100c7836 */ /* 0x040fe20000000000 */
[----:B------:R-:W-:Y:S01]  /*0450*/  @!P0 IADD3 R12, PT, PT, R16, RZ, RZ ;  /* 0x000000ff100c8210 */ /* 0x000fe20007ffe0ff */
[----:B------:R-:W-:-:S04]  /*0460*/  IMAD.WIDE R8, R9, 0x4, R2 ;  /* 0x0000000409087825 */ /* 0x000fc800078e0202 */
[----:B------:R-:W-:-:S04]  /*0470*/  IMAD R11, R12, 0x1800, R19 ;  /* 0x000018000c0b7824 */ /* 0x000fc800078e0213 */
[----:B------:R-:W-:Y:S02]  /*0480*/  IMAD.WIDE R10, R11, 0x4, R2 ;  /* 0x000000040b0a7825 */ /* 0x000fe400078e0202 */
[----:B------:R0:W-:Y:S04]  /*0490*/  @!P1 STG.E desc[UR6][R4.64], R17 ;  /* 0x0000001104009986 */ /* 0x0001e8000c101906 */
[----:B------:R-:W2:Y:S04]  /*04a0*/  LDG.E R6, desc[UR6][R6.64] ;  /* 0x0000000606067981 */ /* 0x000ea8000c1e1900 */
[----:B------:R-:W2:Y:S04]  /*04b0*/  LDG.E R9, desc[UR6][R8.64] ;  /* 0x0000000608097981 */ /* 0x000ea8000c1e1900 */
[----:B------:R-:W3:Y:S01]  /*04c0*/  LDG.E R13, desc[UR6][R10.64] ;  /* 0x000000060a0d7981 */ /* 0x000ee2000c1e1900 */
[----:B------:R-:W-:-:S04]  /*04d0*/  UIADD3 UR4, UPT, UPT, UR4, 0x4, URZ ;  /* 0x0000000404047890 */ /* 0x000fc8000fffe0ff */
[----:B------:R-:W-:Y:S01]  /*04e0*/  UISETP.NE.AND UP0, UPT, UR4, 0x100, UPT ;  /* 0x000001000400788c */ /* 0x000fe2000bf05270 */
[----:B0-----:R-:W-:Y:S01]  /*04f0*/  IADD3 R4, PT, PT, R19, 0x1, RZ ;  /* 0x0000000113047810 */ /* 0x001fe20007ffe0ff */
[----:B--2---:R-:W-:-:S05]  /*0500*/  IMAD.IADD R14, R6, 0x1, R9 ;  /* 0x00000001060e7824 */ /* 0x004fca00078e0209 */
[----:B---3--:R-:W-:-:S13]  /*0510*/  ISETP.GE.AND P0, PT, R14, R13, PT ;  /* 0x0000000d0e00720c */ /* 0x008fda0003f06270 */
[----:B------:R1:W-:Y:S01]  /*0520*/  @!P0 STG.E desc[UR6][R10.64], R14 ;  /* 0x0000000e0a008986 */ /* 0x0003e2000c101906 */
[----:B------:R-:W-:Y:S02]  /*0530*/  ISETP.GT.AND P0, PT, R19, 0x17fe, PT ;  /* 0x000017fe1300780c */ /* 0x000fe40003f04270 */
[----:B------:R-:W-:-:S11]  /*0540*/  IADD3 R13, PT, PT, R12, 0x1, RZ ;  /* 0x000000010c0d7810 */ /* 0x000fd60007ffe0ff */
[----:B------:R-:W-:Y:S02]  /*0550*/  @!P0 IADD3 R13, PT, PT, R12, RZ, RZ ;  /* 0x000000ff0c0d8210 */ /* 0x000fe40007ffe0ff */
[----:B------:R-:W-:Y:S01]  /*0560*/  SEL R12, R4, RZ, !P0 ;  /* 0x000000ff040c7207 */ /* 0x000fe20004000000 */
[----:B-1----:R-:W-:Y:S06]  /*0570*/  BRA.U UP0, `(.L_x_9) ;  /* 0xfffffff900d87547 */ /* 0x002fec000b83ffff */
[----:B------:R-:W-:Y:S05]  /*0580*/  EXIT ;  /* 0x000000000000794d */ /* 0x000fea0003800000 */
.L_x_10:
        /* <DEDUP_REMOVED lines=15> */
.L_x_17:


//--------------------- .text._Z22calculateSequencialGPUPi --------------------------
	.section	.text._Z22calculateSequencialGPUPi,"ax",@progbits
	.align	128
        .global         _Z22calculateSequencialGPUPi
        .type           _Z22calculateSequencialGPUPi,@function
        .size           _Z22calculateSequencialGPUPi,(.L_x_18 - _Z22calculateSequencialGPUPi)
        .other          _Z22calculateSequencialGPUPi,@"STO_CUDA_ENTRY STV_DEFAULT"
_Z22calculateSequencialGPUPi:
.text._Z22calculateSequencialGPUPi:
[----:B------:R-:W-:Y:S01]  /*0000*/  LDC R1, c[0x0][0x37c] ;  /* 0x0000df00ff017b82 */ /* 0x000fe20000000800 */
[----:B------:R-:W0:Y:S01]  /*0010*/  LDCU.64 UR4, c[0x0][0x380] ;  /* 0x00007000ff0477ac */ /* 0x000e220008000a00 */
[----:B------:R-:W-:Y:S01]  /*0020*/  IMAD.MOV.U32 R13, RZ, RZ, RZ ;  /* 0x000000ffff0d7224 */ /* 0x000fe200078e00ff */
[----:B------:R-:W1:Y:S01]  /*0030*/  LDCU.64 UR6, c[0x0][0x358] ;  /* 0x00006b00ff0677ac */ /* 0x000e620008000a00 */
[----:B0-----:R-:W-:-:S04]  /*0040*/  UIADD3 UR4, UP0, UPT, UR4, 0x10, URZ ;  /* 0x0000001004047890 */ /* 0x001fc8000ff1e0ff */
[----:B------:R-:W-:Y:S02]  /*0050*/  UIADD3.X UR5, UPT, UPT, URZ, UR5, URZ, UP0, !UPT ;  /* 0x00000005ff057290 */ /* 0x000fe400087fe4ff */
[----:B------:R-:W-:-:S04]  /*0060*/  IMAD.U32 R2, RZ, RZ, UR4 ;  /* 0x00000004ff027e24 */ /* 0x000fc8000f8e00ff */
[----:B-1----:R-:W-:-:S07]  /*0070*/  MOV R3, UR5 ;  /* 0x0000000500037c02 */ /* 0x002fce0008000f00 */
.L_x_13:
[----:B------:R-:W-:Y:S02]  /*0080*/  IMAD.MOV.U32 R0, RZ, RZ, RZ ;  /* 0x000000ffff007224 */ /* 0x000fe400078e00ff */
[----:B0-----:R-:W-:-:S07]  /*0090*/  IMAD.WIDE.U32 R4, R13, 0x6000, R2 ;  /* 0x000060000d047825 */ /* 0x001fce00078e0002 */
.L_x_12:
[----:B0-----:R-:W0:Y:S01]  /*00a0*/  LDC.64 R10, c[0x0][0x380] ;  /* 0x0000e000ff0a7b82 */ /* 0x001e220000000a00 */
[C---:B------:R-:W-:Y:S01]  /*00b0*/  IMAD R9, R0.reuse, 0x1800, R13 ;  /* 0x0000180000097824 */ /* 0x040fe200078e020d */
[----:B------:R-:W-:Y:S01]  /*00c0*/  UMOV UR4, URZ ;  /* 0x000000ff00047c82 */ /* 0x000fe20008000000 */
[----:B------:R-:W-:-:S04]  /*00d0*/  IMAD.WIDE.U32 R6, R0, 0x6000, R2 ;  /* 0x0000600000067825 */ /* 0x000fc800078e0002 */
[----:B------:R-:W-:Y:S01]  /*00e0*/  VIADD R0, R0, 0x1 ;  /* 0x0000000100007836 */ /* 0x000fe20000000000 */
[----:B------:R-:W-:Y:S01]  /*00f0*/  MOV R14, R6 ;  /* 0x00000006000e7202 */ /* 0x000fe20000000f00 */
[----:B------:R-:W-:Y:S01]  /*0100*/  IMAD.MOV.U32 R17, RZ, RZ, R7 ;  /* 0x000000ffff117224 */ /* 0x000fe200078e0007 */
[----:B------:R-:W-:Y:S01]  /*0110*/  MOV R7, R5 ;  /* 0x0000000500077202 */ /* 0x000fe20000000f00 */
[----:B------:R-:W-:Y:S01]  /*0120*/  IMAD.MOV.U32 R6, RZ, RZ, R4 ;  /* 0x000000ffff067224 */ /* 0x000fe200078e0004 */
[----:B------:R-:W-:Y:S01]  /*0130*/  ISETP.NE.AND P0, PT, R0, 0x1800, PT ;  /* 0x000018000000780c */ /* 0x000fe20003f05270 */
[----:B0-----:R-:W-:-:S12]  /*0140*/  IMAD.WIDE.U32 R10, R9, 0x4, R10 ;  /* 0x00000004090a7825 */ /* 0x001fd800078e000a */
.L_x_11:
[----:B0-----:R-:W-:Y:S01]  /*0150*/  IMAD.MOV.U32 R8, RZ, RZ, R14 ;  /* 0x000000ffff087224 */ /* 0x001fe200078e000e */
[----:B------:R-:W2:Y:S01]  /*0160*/  LDG.E R12, desc[UR6][R10.64] ;  /* 0x000000060a0c7981 */ /* 0x000ea2000c1e1900 */
[----:B------:R-:W-:-:S03]  /*0170*/  IMAD.MOV.U32 R9, RZ, RZ, R17 ;  /* 0x000000ffff097224 */ /* 0x000fc600078e0011 */
[----:B------:R-:W2:Y:S04]  /*0180*/  LDG.E R15, desc[UR6][R6.64+-0x10] ;  /* 0xfffff006060f7981 */ /* 0x000ea8000c1e1900 */
[----:B------:R-:W3:Y:S01]  /*0190*/  LDG.E R14, desc[UR6][R8.64+-0x10] ;  /* 0xfffff006080e7981 */ /* 0x000ee2000c1e1900 */
[----:B--2---:R-:W-:-:S04]  /*01a0*/  IADD3 R17, PT, PT, R12, R15, RZ ;  /* 0x0000000f0c117210 */ /* 0x004fc80007ffe0ff */
[----:B---3--:R-:W-:Y:S02]  /*01b0*/  ISETP.GE.AND P1, PT, R17, R14, PT ;  /* 0x0000000e1100720c */ /* 0x008fe40003f26270 */
[----:B------:R-:W2:Y:S11]  /*01c0*/  LDG.E R14, desc[UR6][R8.64+-0xc] ;  /* 0xfffff406080e7981 */ /* 0x000eb6000c1e1900 */
[----:B------:R0:W-:Y:S04]  /*01d0*/  @!P1 STG.E desc[UR6][R8.64+-0x10], R17 ;  /* 0xfffff01108009986 */ /* 0x0001e8000c101906 */
[----:B------:R-:W3:Y:S04]  /*01e0*/  @!P1 LDG.E R12, desc[UR6][R10.64] ;  /* 0x000000060a0c9981 */ /* 0x000ee8000c1e1900 */
[----:B------:R-:W3:Y:S02]  /*01f0*/  LDG.E R15, desc[UR6][R6.64+-0xc] ;  /* 0xfffff406060f7981 */ /* 0x000ee4000c1e1900 */
[----:B---3--:R-:W-:-:S05]  /*0200*/  IMAD.IADD R19, R12, 0x1, R15 ;  /* 0x000000010c137824 */ /* 0x008fca00078e020f */
[----:B--2---:R-:W-:Y:S02]  /*0210*/  ISETP.GE.AND P1, PT, R19, R14, PT ;  /* 0x0000000e1300720c */ /* 0x004fe40003f26270 */
        /* <DEDUP_REMOVED lines=8> */
[----:B------:R-:W0:Y:S04]  /*02a0*/  @!P1 LDG.E R12, desc[UR6][R10.64] ;  /* 0x000000060a0c9981 */ /* 0x000e28000c1e1900 */
[----:B------:R-:W0:Y:S02]  /*02b0*/  LDG.E R15, desc[UR6][R6.64+-0x4] ;  /* 0xfffffc06060f7981 */ /* 0x000e24000c1e1900 */
[----:B0-----:R-:W-:-:S04]  /*02c0*/  IADD3 R17, PT, PT, R12, R15, RZ ;  /* 0x0000000f0c117210 */ /* 0x001fc80007ffe0ff */
[----:B--2---:R-:W-:Y:S02]  /*02d0*/  ISETP.GE.AND P1, PT, R17, R14, PT ;  /* 0x0000000e1100720c */ /* 0x004fe40003f26270 */
[----:B------:R-:W2:Y:S11]  /*02e0*/  LDG.E R14, desc[UR6][R8.64] ;  /* 0x00000006080e7981 */ /* 0x000eb6000c1e1900 */
[----:B------:R0:W-:Y:S04]  /*02f0*/  @!P1 STG.E desc[UR6][R8.64+-0x4], R17 ;  /* 0xfffffc1108009986 */ /* 0x0001e8000c101906 */
[----:B------:R-:W1:Y:S04]  /*0300*/  @!P1 LDG.E R12, desc[UR6][R10.64] ;  /* 0x000000060a0c9981 */ /* 0x000e68000c1e1900 */
[----:B------:R-:W1:Y:S02]  /*0310*/  LDG.E R15, desc[UR6][R6.64] ;  /* 0x00000006060f7981 */ /* 0x000e64000c1e1900 */
[----:B-1----:R-:W-:-:S05]  /*0320*/  IMAD.IADD R19, R12, 0x1, R15 ;  /* 0x000000010c137824 */ /* 0x002fca00078e020f */
[----:B--2---:R-:W-:Y:S02]  /*0330*/  ISETP.GE.AND P1, PT, R19, R14, PT ;  /* 0x0000000e1300720c */ /* 0x004fe40003f26270 */
[----:B------:R-:W2:Y:S11]  /*0340*/  LDG.E R14, desc[UR6][R8.64+0x4] ;  /* 0x00000406080e7981 */ /* 0x000eb6000c1e1900 */
[----:B------:R-:W-:Y:S04]  /*0350*/  @!P1 STG.E desc[UR6][R8.64], R19 ;  /* 0x0000001308009986 */ /* 0x000fe8000c101906 */
[----:B------:R-:W3:Y:S04]  /*0360*/  @!P1 LDG.E R12, desc[UR6][R10.64] ;  /* 0x000000060a0c9981 */ /* 0x000ee8000c1e1900 */
[----:B------:R-:W3:Y:S02]  /*0370*/  LDG.E R15, desc[UR6][R6.64+0x4] ;  /* 0x00000406060f7981 */ /* 0x000ee4000c1e1900 */
[----:B---3--:R-:W-:-:S05]  /*0380*/  IMAD.IADD R21, R12, 0x1, R15 ;  /* 0x000000010c157824 */ /* 0x008fca00078e020f */
[----:B--2---:R-:W-:Y:S02]  /*0390*/  ISETP.GE.AND P1, PT, R21, R14, PT ;  /* 0x0000000e1500720c */ /* 0x004fe40003f26270 */
[----:B------:R-:W2:Y:S11]  /*03a0*/  LDG.E R14, desc[UR6][R8.64+0x8] ;  /* 0x00000806080e7981 */ /* 0x000eb6000c1e1900 */
[----:B------:R-:W-:Y:S04]  /*03b0*/  @!P1 STG.E desc[UR6][R8.64+0x4], R21 ;  /* 0x0000041508009986 */ /* 0x000fe8000c101906 */
[----:B------:R-:W0:Y:S04]  /*03c0*/  @!P1 LDG.E R12, desc[UR6][R10.64] ;  /* 0x000000060a0c9981 */ /* 0x000e28000c1e1900 */
[----:B------:R-:W0:Y:S02]  /*03d0*/  LDG.E R15, desc[UR6][R6.64+0x8] ;  /* 0x00000806060f7981 */ /* 0x000e24000c1e1900 */
[----:B0-----:R-:W-:-:S04]  /*03e0*/  IADD3 R17, PT, PT, R12, R15, RZ ;  /* 0x0000000f0c117210 */ /* 0x001fc80007ffe0ff */
[----:B--2---:R-:W-:Y:S02]  /*03f0*/  ISETP.GE.AND P1, PT, R17, R14, PT ;  /* 0x0000000e1100720c */ /* 0x004fe40003f26270 */
[----:B------:R-:W2:Y:S11]  /*0400*/  LDG.E R14, desc[UR6][R8.64+0xc] ;  /* 0x00000c06080e7981 */ /* 0x000eb6000c1e1900 */
[----:B------:R0:W-:Y:S04]  /*0410*/  @!P1 STG.E desc[UR6][R8.64+0x8], R17 ;  /* 0x0000081108009986 */ /* 0x0001e8000c101906 */
[----:B------:R-:W3:Y:S04]  /*0420*/  @!P1 LDG.E R12, desc[UR6][R10.64] ;  /* 0x000000060a0c9981 */ /* 0x000ee8000c1e1900 */
[----:B------:R-:W3:Y:S01]  /*0430*/  LDG.E R15, desc[UR6][R6.64+0xc] ;  /* 0x00000c06060f7981 */ /* 0x000ee2000c1e1900 */
[----:B------:R-:W-:-:S04]  /*0440*/  UIADD3 UR4, UPT, UPT, UR4, 0x8, URZ ;  /* 0x0000000804047890 */ /* 0x000fc8000fffe0ff */
[----:B------:R-:W-:Y:S01]  /*0450*/  UISETP.NE.AND UP0, UPT, UR4, 0x1800, UPT ;  /* 0x000018000400788c */ /* 0x000fe2000bf05270 */
[----:B---3--:R-:W-:-:S05]  /*0460*/  IMAD.IADD R15, R15, 0x1, R12 ;  /* 0x000000010f0f7824 */ /* 0x008fca00078e020c */
[----:B--2---:R-:W-:Y:S02]  /*0470*/  ISETP.GE.AND P1, PT, R15, R14, PT ;  /* 0x0000000e0f00720c */ /* 0x004fe40003f26270 */
[----:B------:R-:W-:-:S05]  /*0480*/  IADD3 R14, P2, PT, R8, 0x20, RZ ;  /* 0x00000020080e7810 */ /* 0x000fca0007f5e0ff */
[----:B0-----:R-:W-:-:S06]  /*0490*/  IMAD.X R17, RZ, RZ, R9, P2 ;  /* 0x000000ffff117224 */ /* 0x001fcc00010e0609 */
[----:B------:R0:W-:Y:S01]  /*04a0*/  @!P1 STG.E desc[UR6][R8.64+0xc], R15 ;  /* 0x00000c0f08009986 */ /* 0x0001e2000c101906 */
[----:B------:R-:W-:-:S04]  /*04b0*/  IADD3 R6, P1, PT, R6, 0x20, RZ ;  /* 0x0000002006067810 */ /* 0x000fc80007f3e0ff */
[----:B------:R-:W-:Y:S01]  /*04c0*/  IADD3.X R7, PT, PT, RZ, R7, RZ, P1, !PT ;  /* 0x00000007ff077210 */ /* 0x000fe20000ffe4ff */
[----:B------:R-:W-:Y:S08]  /*04d0*/  BRA.U UP0, `(.L_x_11) ;  /* 0xfffffffd001c7547 */ /* 0x000ff0000b83ffff */
[----:B------:R-:W-:Y:S05]  /*04e0*/  @P0 BRA `(.L_x_12) ;  /* 0xfffffff800ec0947 */ /* 0x000fea000383ffff */
[----:B------:R-:W-:-:S04]  /*04f0*/  IADD3 R13, PT, PT, R13, 0x1, RZ ;  /* 0x000000010d0d7810 */ /* 0x000fc80007ffe0ff */
[----:B------:R-:W-:-:S13]  /*0500*/  ISETP.NE.AND P0, PT, R13, 0x1800, PT ;  /* 0x000018000d00780c */ /* 0x000fda0003f05270 */
[----:B------:R-:W-:Y:S05]  /*0510*/  @P0 BRA `(.L_x_13) ;  /* 0xfffffff800d80947 */ /* 0x000fea000383ffff */
[----:B------:R-:W-:Y:S05]  /*0520*/  EXIT ;  /* 0x000000000000794d */ /* 0x000fea0003800000 */
.L_x_14:
        /* <DEDUP_REMOVED lines=13> */
.L_x_18:


//--------------------- .nv.shared.reserved.0     --------------------------
	.section	.nv.shared.reserved.0,"aw",@nobits
	.weak		__nv_reservedSMEM_offset_0_alias
	.size		__nv_reservedSMEM_offset_0_alias, 0, 64
	.other		__nv_reservedSMEM_offset_0_alias,@"STO_CUDA_RESERVED_SHARED STV_DEFAULT"
__nv_reservedSMEM_offset_0_alias:
	.zero		0
	.zero		64


//--------------------- .nv.constant0._Z19calcWithAtomic1DMemPiS_ --------------------------
	.section	.nv.constant0._Z19calcWithAtomic1DMemPiS_,"a",@progbits
	.sectionflags	@""
	.align	4
.nv.constant0._Z19calcWithAtomic1DMemPiS_:
	.zero		912


//--------------------- .nv.constant0._Z16calcWithAtomic1DPiS_ --------------------------
	.section	.nv.constant0._Z16calcWithAtomic1DPiS_,"a",@progbits
	.sectionflags	@""
	.align	4
.nv.constant0._Z16calcWithAtomic1DPiS_:
	.zero		912


//--------------------- .nv.constant0._Z19calcWithoutAtomic1DPii --------------------------
	.section	.nv.constant0._Z19calcWithoutAtomic1DPii,"a",@progbits
	.sectionflags	@""
	.align	4
.nv.constant0._Z19calcWithoutAtomic1DPii:
	.zero		908


//--------------------- .nv.constant0._Z22calculateSequencialGPUPi --------------------------
	.section	.nv.constant0._Z22calculateSequencialGPUPi,"a",@progbits
	.sectionflags	@""
	.align	4
.nv.constant0._Z22calculateSequencialGPUPi:
	.zero		904


//--------------------- SYMBOLS --------------------------

	.type		.nv.reservedSmem.offset0,@object
	.size		.nv.reservedSmem.offset0,0x4
